// auto-generated by cutlass_sweep.conv — config: {"arch": "sm_90", "cluster_m": 2, "cluster_n": 1, "conv_kind": "wgrad", "dtype": "fp16", "ndim": 3, "tile_k": 64, "tile_m": 128, "tile_n": 128}
#include "cutlass/cutlass.h"
#include "cute/tensor.hpp"
#include "cutlass/kernel_hardware_info.hpp"
#include "cutlass/conv/convolution.h"
#include "cutlass/conv/dispatch_policy.hpp"
#include "cutlass/conv/collective/collective_builder.hpp"
#include "cutlass/conv/kernel/conv_universal.hpp"
#include "cutlass/conv/device/conv_universal_adapter.hpp"
#include "cutlass/epilogue/collective/collective_builder.hpp"

using namespace cute;
using Elem = cutlass::half_t;
using Acc  = float;
using LayoutAB = cutlass::layout::TensorNDHWC;
using LayoutC  = cutlass::layout::TensorKCSRT;
constexpr auto ConvOp = cutlass::conv::Operator::kWgrad;
using TileShape    = Shape<_128, Shape<_128>, Shape<_64>>;
using ClusterShape = Shape<_2, _1, _1>;

using CollectiveEpilogue = typename cutlass::epilogue::collective::CollectiveBuilder<
    cutlass::arch::Sm90, cutlass::arch::OpClassTensorOp,
    TileShape, ClusterShape,
    cutlass::epilogue::collective::EpilogueTileAuto,
    Acc, Acc,
    Elem, LayoutC, 128 / cutlass::sizeof_bits<Elem>::value,
    Elem, LayoutC, 128 / cutlass::sizeof_bits<Elem>::value,
    cutlass::epilogue::collective::EpilogueScheduleAuto
  >::CollectiveOp;

using CollectiveMainloop = typename cutlass::conv::collective::CollectiveBuilder<
    cutlass::arch::Sm90, cutlass::arch::OpClassTensorOp, ConvOp,
    Elem, LayoutAB, 128 / cutlass::sizeof_bits<Elem>::value,
    Elem, LayoutAB, 128 / cutlass::sizeof_bits<Elem>::value,
    Acc,
    TileShape, ClusterShape,
    cutlass::conv::collective::StageCountAutoCarveout<
        static_cast<int>(sizeof(typename CollectiveEpilogue::SharedStorage))>,
    cutlass::conv::collective::KernelScheduleAuto
  >::CollectiveOp;

using ProblemShape = cutlass::conv::ConvProblemShape<
    ConvOp, CollectiveMainloop::DispatchPolicy::NumSpatialDimensions>;
using ConvKernel = cutlass::conv::kernel::ConvUniversal<
    ProblemShape, CollectiveMainloop, CollectiveEpilogue>;
using Conv = cutlass::conv::device::ConvUniversalAdapter<ConvKernel>;

auto* _anchor = &cutlass::device_kernel<ConvKernel>;


// ===== COMPILED SASS (sm_90a) =====

	.target	sm_90a

	.elftype	@"ET_EXEC"


//--------------------- .note.nv.tkinfo           --------------------------
	.section	.note.nv.tkinfo,"",@"SHT_NOTE"
	.sectionflags	@"SHF_NOTE_NV_TKINFO"
	.tkinfo
        /*0018*/ 	.word	0x00000002
        /*0030*/ 	.string	""
        /*0030*/ 	.string	"ptxas"
        /*0030*/ 	.string	"Cuda compilation tools, release 13.0, V13.0.88"
        /*0030*/ 	.string	"Build cuda_13.0.r13.0/compiler.36424714_0"
        /*0030*/ 	.string	"-arch sm_90a -m 64 "



//--------------------- .note.nv.cuinfo           --------------------------
	.section	.note.nv.cuinfo,"",@"SHT_NOTE"
	.sectionflags	@"SHF_NOTE_NV_CUINFO"
        /*0018*/ 	.short	0x0002
        /*001a*/ 	.short	0x005a
        /*001c*/ 	.short	0x0082
	.zero		2


//--------------------- .nv.info                  --------------------------
	.section	.nv.info,"",@"SHT_CUDA_INFO"
	.align	4


	//----- nvinfo : EIATTR_REGCOUNT
	.align		4
        /*0000*/ 	.byte	0x04, 0x2f
        /*0002*/ 	.short	(.L_12 - .L_11)
	.align		4
.L_11:
        /*0004*/ 	.word	index@(_ZN7cutlass13device_kernelINS_4conv6kernel13ConvUniversalINS1_16ConvProblemShapeILNS1_8OperatorE2ELi3EEENS1_10collective14CollectiveConvINS1_46MainloopSm90TmaGmmaWarpSpecializedImplicitGemmILS5_2ELi7ELi3EN4cute5tupleIJNSA_1CILi2EEENSC_ILi1EEESE_EEENS1_36KernelImplicitTmaWarpSpecializedSm90ELi1EEENSB_IJNSC_ILi128EEENSB_IJSI_EEENSB_IJNSC_ILi64EEEEEEEEENS_6half_tESN_NSA_8TiledMMAINSA_8MMA_AtomIJNSA_4SM904GMMA26MMA_64x128x16_F32F16F16_SSILNSR_5MajorE1ELST_1ELNSR_7ScaleInE1ELSU_1EEEEEENSA_6LayoutINSB_IJSE_SE_SE_EEENSB_IJNSC_ILi0EEESZ_SZ_EEEEENSB_IJNSA_10UnderscoreES12_S12_EEEEENS7_6detail26Sm90ImplicitGemmTileTraitsINSA_13SM90_TMA_LOADENSA_14ComposedLayoutINSA_7SwizzleILi3ELi4ELi3EEENSA_18smem_ptr_flag_bitsILi16EEENSX_INSB_IJNSB_IJSK_SD_EEENSB_IJNSC_ILi8EEES1E_EEENSB_IJSE_NSC_ILi7EEEEEEEEENSB_IJNSB_IJSE_NSC_ILi4096EEEEEENSB_IJSK_NSC_ILi512EEEEEENSB_IJSZ_NSC_ILi8192EEEEEEEEEEEEEvEENS16_INSA_30SM90_TMA_LOAD_IM2COL_MULTICASTES1R_vEEEENS_8epilogue10collective6detail29Sm90TmaWarpSpecializedAdapterINS1X_15DefaultEpilogueISN_NSB_IJlNSB_IJSE_lllEEESZ_EEES22_NS1W_6thread17LinearCombinationISN_Li1EffLNS23_9ScaleType4KindE0ELNS_15FloatRoundStyleE2ESN_EENS_4gemm15EpilogueDefaultEEEEEvvEEEEvNT_6ParamsE)
        /*0008*/ 	.word	0x000000ac


	//----- nvinfo : EIATTR_FRAME_SIZE
	.align		4
.L_12:
        /*000c*/ 	.byte	0x04, 0x11
        /*000e*/ 	.short	(.L_14 - .L_13)
	.align		4
.L_13:
        /*0010*/ 	.word	index@(_ZN7cutlass13device_kernelINS_4conv6kernel13ConvUniversalINS1_16ConvProblemShapeILNS1_8OperatorE2ELi3EEENS1_10collective14CollectiveConvINS1_46MainloopSm90TmaGmmaWarpSpecializedImplicitGemmILS5_2ELi7ELi3EN4cute5tupleIJNSA_1CILi2EEENSC_ILi1EEESE_EEENS1_36KernelImplicitTmaWarpSpecializedSm90ELi1EEENSB_IJNSC_ILi128EEENSB_IJSI_EEENSB_IJNSC_ILi64EEEEEEEEENS_6half_tESN_NSA_8TiledMMAINSA_8MMA_AtomIJNSA_4SM904GMMA26MMA_64x128x16_F32F16F16_SSILNSR_5MajorE1ELST_1ELNSR_7ScaleInE1ELSU_1EEEEEENSA_6LayoutINSB_IJSE_SE_SE_EEENSB_IJNSC_ILi0EEESZ_SZ_EEEEENSB_IJNSA_10UnderscoreES12_S12_EEEEENS7_6detail26Sm90ImplicitGemmTileTraitsINSA_13SM90_TMA_LOADENSA_14ComposedLayoutINSA_7SwizzleILi3ELi4ELi3EEENSA_18smem_ptr_flag_bitsILi16EEENSX_INSB_IJNSB_IJSK_SD_EEENSB_IJNSC_ILi8EEES1E_EEENSB_IJSE_NSC_ILi7EEEEEEEEENSB_IJNSB_IJSE_NSC_ILi4096EEEEEENSB_IJSK_NSC_ILi512EEEEEENSB_IJSZ_NSC_ILi8192EEEEEEEEEEEEEvEENS16_INSA_30SM90_TMA_LOAD_IM2COL_MULTICASTES1R_vEEEENS_8epilogue10collective6detail29Sm90TmaWarpSpecializedAdapterINS1X_15DefaultEpilogueISN_NSB_IJlNSB_IJSE_lllEEESZ_EEES22_NS1W_6thread17LinearCombinationISN_Li1EffLNS23_9ScaleType4KindE0ELNS_15FloatRoundStyleE2ESN_EENS_4gemm15EpilogueDefaultEEEEEvvEEEEvNT_6ParamsE)
        /*0014*/ 	.word	0x00000000


	//----- nvinfo : EIATTR_MIN_STACK_SIZE
	.align		4
.L_14:
        /*0018*/ 	.byte	0x04, 0x12
        /*001a*/ 	.short	(.L_16 - .L_15)
	.align		4
.L_15:
        /*001c*/ 	.word	index@(_ZN7cutlass13device_kernelINS_4conv6kernel13ConvUniversalINS1_16ConvProblemShapeILNS1_8OperatorE2ELi3EEENS1_10collective14CollectiveConvINS1_46MainloopSm90TmaGmmaWarpSpecializedImplicitGemmILS5_2ELi7ELi3EN4cute5tupleIJNSA_1CILi2EEENSC_ILi1EEESE_EEENS1_36KernelImplicitTmaWarpSpecializedSm90ELi1EEENSB_IJNSC_ILi128EEENSB_IJSI_EEENSB_IJNSC_ILi64EEEEEEEEENS_6half_tESN_NSA_8TiledMMAINSA_8MMA_AtomIJNSA_4SM904GMMA26MMA_64x128x16_F32F16F16_SSILNSR_5MajorE1ELST_1ELNSR_7ScaleInE1ELSU_1EEEEEENSA_6LayoutINSB_IJSE_SE_SE_EEENSB_IJNSC_ILi0EEESZ_SZ_EEEEENSB_IJNSA_10UnderscoreES12_S12_EEEEENS7_6detail26Sm90ImplicitGemmTileTraitsINSA_13SM90_TMA_LOADENSA_14ComposedLayoutINSA_7SwizzleILi3ELi4ELi3EEENSA_18smem_ptr_flag_bitsILi16EEENSX_INSB_IJNSB_IJSK_SD_EEENSB_IJNSC_ILi8EEES1E_EEENSB_IJSE_NSC_ILi7EEEEEEEEENSB_IJNSB_IJSE_NSC_ILi4096EEEEEENSB_IJSK_NSC_ILi512EEEEEENSB_IJSZ_NSC_ILi8192EEEEEEEEEEEEEvEENS16_INSA_30SM90_TMA_LOAD_IM2COL_MULTICASTES1R_vEEEENS_8epilogue10collective6detail29Sm90TmaWarpSpecializedAdapterINS1X_15DefaultEpilogueISN_NSB_IJlNSB_IJSE_lllEEESZ_EEES22_NS1W_6thread17LinearCombinationISN_Li1EffLNS23_9ScaleType4KindE0ELNS_15FloatRoundStyleE2ESN_EENS_4gemm15EpilogueDefaultEEEEEvvEEEEvNT_6ParamsE)
        /*0020*/ 	.word	0x00000000
.L_16:


//--------------------- .nv.compat                --------------------------
	.section	.nv.compat,"",@"SHT_CUDA_COMPAT_INFO"
	.align	4
        /*0000*/ 	.byte	0x02, 0x09, 0x01, 0x00, 0x02, 0x02, 0x04, 0x00, 0x02, 0x05, 0x05, 0x00, 0x03, 0x07, 0x01, 0x01
        /*0010*/ 	.byte	0x02, 0x03, 0x01, 0x00, 0x02, 0x06, 0x01, 0x00, 0x04, 0x0b, 0x08, 0x00, 0x00, 0x00, 0x00, 0x00
        /*0020*/ 	.byte	0x00, 0x00, 0x00, 0x00


//--------------------- .nv.info._ZN7cutlass13device_kernelINS_4conv6kernel13ConvUniversalINS1_16ConvProblemShapeILNS1_8OperatorE2ELi3EEENS1_10collective14CollectiveConvINS1_46MainloopSm90TmaGmmaWarpSpecializedImplicitGemmILS5_2ELi7ELi3EN4cute5tupleIJNSA_1CILi2EEENSC_ILi1EEESE_EEENS1_36KernelImplicitTmaWarpSpecializedSm90ELi1EEENSB_IJNSC_ILi128EEENSB_IJSI_EEENSB_IJNSC_ILi64EEEEEEEEENS_6half_tESN_NSA_8TiledMMAINSA_8MMA_AtomIJNSA_4SM904GMMA26MMA_64x128x16_F32F16F16_SSILNSR_5MajorE1ELST_1ELNSR_7ScaleInE1ELSU_1EEEEEENSA_6LayoutINSB_IJSE_SE_SE_EEENSB_IJNSC_ILi0EEESZ_SZ_EEEEENSB_IJNSA_10UnderscoreES12_S12_EEEEENS7_6detail26Sm90ImplicitGemmTileTraitsINSA_13SM90_TMA_LOADENSA_14ComposedLayoutINSA_7SwizzleILi3ELi4ELi3EEENSA_18smem_ptr_flag_bitsILi16EEENSX_INSB_IJNSB_IJSK_SD_EEENSB_IJNSC_ILi8EEES1E_EEENSB_IJSE_NSC_ILi7EEEEEEEEENSB_IJNSB_IJSE_NSC_ILi4096EEEEEENSB_IJSK_NSC_ILi512EEEEEENSB_IJSZ_NSC_ILi8192EEEEEEEEEEEEEvEENS16_INSA_30SM90_TMA_LOAD_IM2COL_MULTICASTES1R_vEEEENS_8epilogue10collective6detail29Sm90TmaWarpSpecializedAdapterINS1X_15DefaultEpilogueISN_NSB_IJlNSB_IJSE_lllEEESZ_EEES22_NS1W_6thread17LinearCombinationISN_Li1EffLNS23_9ScaleType4KindE0ELNS_15FloatRoundStyleE2ESN_EENS_4gemm15EpilogueDefaultEEEEEvvEEEEvNT_6ParamsE --------------------------
	.section	.nv.info._ZN7cutlass13device_kernelINS_4conv6kernel13ConvUniversalINS1_16ConvProblemShapeILNS1_8OperatorE2ELi3EEENS1_10collective14CollectiveConvINS1_46MainloopSm90TmaGmmaWarpSpecializedImplicitGemmILS5_2ELi7ELi3EN4cute5tupleIJNSA_1CILi2EEENSC_ILi1EEESE_EEENS1_36KernelImplicitTmaWarpSpecializedSm90ELi1EEENSB_IJNSC_ILi128EEENSB_IJSI_EEENSB_IJNSC_ILi64EEEEEEEEENS_6half_tESN_NSA_8TiledMMAINSA_8MMA_AtomIJNSA_4SM904GMMA26MMA_64x128x16_F32F16F16_SSILNSR_5MajorE1ELST_1ELNSR_7ScaleInE1ELSU_1EEEEEENSA_6LayoutINSB_IJSE_SE_SE_EEENSB_IJNSC_ILi0EEESZ_SZ_EEEEENSB_IJNSA_10UnderscoreES12_S12_EEEEENS7_6detail26Sm90ImplicitGemmTileTraitsINSA_13SM90_TMA_LOADENSA_14ComposedLayoutINSA_7SwizzleILi3ELi4ELi3EEENSA_18smem_ptr_flag_bitsILi16EEENSX_INSB_IJNSB_IJSK_SD_EEENSB_IJNSC_ILi8EEES1E_EEENSB_IJSE_NSC_ILi7EEEEEEEEENSB_IJNSB_IJSE_NSC_ILi4096EEEEEENSB_IJSK_NSC_ILi512EEEEEENSB_IJSZ_NSC_ILi8192EEEEEEEEEEEEEvEENS16_INSA_30SM90_TMA_LOAD_IM2COL_MULTICASTES1R_vEEEENS_8epilogue10collective6detail29Sm90TmaWarpSpecializedAdapterINS1X_15DefaultEpilogueISN_NSB_IJlNSB_IJSE_lllEEESZ_EEES22_NS1W_6thread17LinearCombinationISN_Li1EffLNS23_9ScaleType4KindE0ELNS_15FloatRoundStyleE2ESN_EENS_4gemm15EpilogueDefaultEEEEEvvEEEEvNT_6ParamsE,"",@"SHT_CUDA_INFO"
	.sectionflags	@""
	.align	4


	//----- nvinfo : EIATTR_CUDA_API_VERSION
	.align		4
        /*0000*/ 	.byte	0x04, 0x37
        /*0002*/ 	.short	(.L_18 - .L_17)
.L_17:
        /*0004*/ 	.word	0x00000082


	//----- nvinfo : EIATTR_KPARAM_INFO
	.align		4
.L_18:
        /*0008*/ 	.byte	0x04, 0x17
        /*000a*/ 	.short	(.L_20 - .L_19)
.L_19:
        /*000c*/ 	.word	0x00000000
        /*0010*/ 	.short	0x0000
        /*0012*/ 	.short	0x0070
        /*0014*/ 	.byte	0x00, 0xf0, 0x01, 0x10


	//----- nvinfo : EIATTR_SPARSE_MMA_MASK
	.align		4
.L_20:
        /*0018*/ 	.byte	0x03, 0x50
        /*001a*/ 	.short	0x0000


	//----- nvinfo : EIATTR_MAXREG_COUNT
	.align		4
        /*001c*/ 	.byte	0x03, 0x1b
        /*001e*/ 	.short	0x00ff


	//----- nvinfo : EIATTR_NUM_BARRIERS
	.align		4
        /*0020*/ 	.byte	0x02, 0x4c
        /*0022*/ 	.byte	0x01
	.zero		1


	//----- nvinfo : EIATTR_MERCURY_ISA_VERSION
	.align		4
        /*0024*/ 	.byte	0x03, 0x5f
        /*0026*/ 	.short	0x0101


	//----- nvinfo : EIATTR_COOP_GROUP_MASK_REGIDS
	.align		4
        /*0028*/ 	.byte	0x04, 0x29
        /*002a*/ 	.short	(.L_22 - .L_21)


	//   ....[0]....
.L_21:
        /*002c*/ 	.word	0xffffffff


	//   ....[1]....
        /*0030*/ 	.word	0xffffffff


	//   ....[2]....
        /*0034*/ 	.word	0xffffffff


	//   ....[3]....
        /*0038*/ 	.word	0xffffffff


	//----- nvinfo : EIATTR_COOP_GROUP_INSTR_OFFSETS
	.align		4
.L_22:
        /*003c*/ 	.byte	0x04, 0x28
        /*003e*/ 	.short	(.L_24 - .L_23)


	//   ....[0]....
.L_23:
        /*0040*/ 	.word	0x00000070


	//   ....[1]....
        /*0044*/ 	.word	0x00000080


	//   ....[2]....
        /*0048*/ 	.word	0x00000140


	//   ....[3]....
        /*004c*/ 	.word	0x00000700


	//----- nvinfo : EIATTR_MBARRIER_INSTR_OFFSETS
	.align		4
.L_24:
        /*0050*/ 	.byte	0x04, 0x39
        /*0052*/ 	.short	(.L_26 - .L_25)


	//   ....[0]....
.L_25:
        /*0054*/ 	.word	0x000002f0
        /*0058*/ 	.word	0x000000ff
        /*005c*/ 	.word	0x00038000
        /*0060*/ 	.short	0x0100
        /*0062*/ 	.byte	0x08
	.zero		1


	//   ....[1]....
        /*0064*/ 	.word	0x00000300
        /*0068*/ 	.word	0x000000ff
        /*006c*/ 	.word	0x00038038
        /*0070*/ 	.short	0x0100
        /*0072*/ 	.byte	0x08
	.zero		1


	//   ....[2]....
        /*0074*/ 	.word	0x00000310
        /*0078*/ 	.word	0x000000ff
        /*007c*/ 	.word	0x00038008
        /*0080*/ 	.short	0x0100
        /*0082*/ 	.byte	0x08
	.zero		1


	//   ....[3]....
        /*0084*/ 	.word	0x00000320
        /*0088*/ 	.word	0x000000ff
        /*008c*/ 	.word	0x00038040
        /*0090*/ 	.short	0x0100
        /*0092*/ 	.byte	0x08
	.zero		1


	//   ....[4]....
        /*0094*/ 	.word	0x00000330
        /*0098*/ 	.word	0x000000ff
        /*009c*/ 	.word	0x00038010
        /*00a0*/ 	.short	0x0100
        /*00a2*/ 	.byte	0x08
	.zero		1


	//   ....[5]....
        /*00a4*/ 	.word	0x00000340
        /*00a8*/ 	.word	0x000000ff
        /*00ac*/ 	.word	0x00038048
        /*00b0*/ 	.short	0x0100
        /*00b2*/ 	.byte	0x08
	.zero		1


	//   ....[6]....
        /*00b4*/ 	.word	0x00000350
        /*00b8*/ 	.word	0x000000ff
        /*00bc*/ 	.word	0x00038018
        /*00c0*/ 	.short	0x0100
        /*00c2*/ 	.byte	0x08
	.zero		1


	//   ....[7]....
        /*00c4*/ 	.word	0x00000360
        /*00c8*/ 	.word	0x000000ff
        /*00cc*/ 	.word	0x00038050
        /*00d0*/ 	.short	0x0100
        /*00d2*/ 	.byte	0x08
	.zero		1


	//   ....[8]....
        /*00d4*/ 	.word	0x00000370
        /*00d8*/ 	.word	0x000000ff
        /*00dc*/ 	.word	0x00038020
        /*00e0*/ 	.short	0x0100
        /*00e2*/ 	.byte	0x08
	.zero		1


	//   ....[9]....
        /*00e4*/ 	.word	0x00000380
        /*00e8*/ 	.word	0x000000ff
        /*00ec*/ 	.word	0x00038058
        /*00f0*/ 	.short	0x0100
        /*00f2*/ 	.byte	0x08
	.zero		1


	//   ....[10]....
        /*00f4*/ 	.word	0x00000390
        /*00f8*/ 	.word	0x000000ff
        /*00fc*/ 	.word	0x00038028
        /*0100*/ 	.short	0x0100
        /*0102*/ 	.byte	0x08
	.zero		1


	//   ....[11]....
        /*0104*/ 	.word	0x000003a0
        /*0108*/ 	.word	0x000000ff
        /*010c*/ 	.word	0x00038060
        /*0110*/ 	.short	0x0100
        /*0112*/ 	.byte	0x08
	.zero		1


	//   ....[12]....
        /*0114*/ 	.word	0x000003b0
        /*0118*/ 	.word	0x000000ff
        /*011c*/ 	.word	0x00038030
        /*0120*/ 	.short	0x0100
        /*0122*/ 	.byte	0x08
	.zero		1


	//   ....[13]....
        /*0124*/ 	.word	0x000003c0
        /*0128*/ 	.word	0x000000ff
        /*012c*/ 	.word	0x00038068
        /*0130*/ 	.short	0x0100
        /*0132*/ 	.byte	0x08
	.zero		1


	//   ....[14]....
        /*0134*/ 	.word	0x00001490
        /*0138*/ 	.word	0x00000006
        /*013c*/ 	.word	0x00038000
        /*0140*/ 	.short	0x010a
        /*0142*/ 	.byte	0x3f
	.zero		1


	//   ....[15]....
        /*0144*/ 	.word	0x000018c0
        /*0148*/ 	.word	0x00000008
        /*014c*/ 	.word	0x00038000
        /*0150*/ 	.short	0x010a
        /*0152*/ 	.byte	0x3f
	.zero		1


	//   ....[16]....
        /*0154*/ 	.word	0x00001ba0
        /*0158*/ 	.word	0x00000007
        /*015c*/ 	.word	0x00000000
        /*0160*/ 	.short	0x0101
        /*0162*/ 	.byte	0x3f
	.zero		1


	//   ....[17]....
        /*0164*/ 	.word	0x00001e70
        /*0168*/ 	.word	0x00000003
        /*016c*/ 	.word	0x00000000
        /*0170*/ 	.short	0x0101
        /*0172*/ 	.byte	0x3f
	.zero		1


	//   ....[18]....
        /*0174*/ 	.word	0x0000b3d0
        /*0178*/ 	.word	0x00000008
        /*017c*/ 	.word	0x00038038
        /*0180*/ 	.short	0x010a
        /*0182*/ 	.byte	0x3f
	.zero		1


	//   ....[19]....
        /*0184*/ 	.word	0x0000bcf0
        /*0188*/ 	.word	0x00000004
        /*018c*/ 	.word	0x00000000
        /*0190*/ 	.short	0x010a
        /*0192*/ 	.byte	0x3f
	.zero		1


	//   ....[20]....
        /*0194*/ 	.word	0x0000bda0
        /*0198*/ 	.word	0x00000000
        /*019c*/ 	.word	0x00000000
        /*01a0*/ 	.short	0x010a
        /*01a2*/ 	.byte	0x3f
	.zero		1


	//   ....[21]....
        /*01a4*/ 	.word	0x0000be50
        /*01a8*/ 	.word	0x00000000
        /*01ac*/ 	.word	0x00000000
        /*01b0*/ 	.short	0x010a
        /*01b2*/ 	.byte	0x3f
	.zero		1


	//   ....[22]....
        /*01b4*/ 	.word	0x0000bf00
        /*01b8*/ 	.word	0x00000000
        /*01bc*/ 	.word	0x00000000
        /*01c0*/ 	.short	0x010a
        /*01c2*/ 	.byte	0x3f
	.zero		1


	//   ....[23]....
        /*01c4*/ 	.word	0x0000bfb0
        /*01c8*/ 	.word	0x00000000
        /*01cc*/ 	.word	0x00000000
        /*01d0*/ 	.short	0x010a
        /*01d2*/ 	.byte	0x3f
	.zero		1


	//   ....[24]....
        /*01d4*/ 	.word	0x0000c060
        /*01d8*/ 	.word	0x00000000
        /*01dc*/ 	.word	0x00000000
        /*01e0*/ 	.short	0x010a
        /*01e2*/ 	.byte	0x3f
	.zero		1


	//   ....[25]....
        /*01e4*/ 	.word	0x0000c110
        /*01e8*/ 	.word	0x00000002
        /*01ec*/ 	.word	0x00000000
        /*01f0*/ 	.short	0x010a
        /*01f2*/ 	.byte	0x3f
	.zero		1


	//----- nvinfo : EIATTR_NUM_MBARRIERS
	.align		4
.L_26:
        /*01f4*/ 	.byte	0x03, 0x38
        /*01f6*/ 	.short	0x000e


	//----- nvinfo : EIATTR_EXIT_INSTR_OFFSETS
	.align		4
        /*01f8*/ 	.byte	0x04, 0x1c
        /*01fa*/ 	.short	(.L_28 - .L_27)


	//   ....[0]....
.L_27:
        /*01fc*/ 	.word	0x00000fc0


	//   ....[1]....
        /*0200*/ 	.word	0x00002050


	//   ....[2]....
        /*0204*/ 	.word	0x00002130


	//   ....[3]....
        /*0208*/ 	.word	0x00002220


	//   ....[4]....
        /*020c*/ 	.word	0x00008760


	//   ....[5]....
        /*0210*/ 	.word	0x00008790


	//   ....[6]....
        /*0214*/ 	.word	0x0000b160


	//   ....[7]....
        /*0218*/ 	.word	0x0000b190


	//   ....[8]....
        /*021c*/ 	.word	0x0000b1b0


	//   ....[9]....
        /*0220*/ 	.word	0x0000bbf0


	//   ....[10]....
        /*0224*/ 	.word	0x0000c140


	//----- nvinfo : EIATTR_MAX_THREADS
	.align		4
.L_28:
        /*0228*/ 	.byte	0x04, 0x05
        /*022a*/ 	.short	(.L_30 - .L_29)
.L_29:
        /*022c*/ 	.word	0x00000100
        /*0230*/ 	.word	0x00000001
        /*0234*/ 	.word	0x00000001


	//----- nvinfo : EIATTR_CRS_STACK_SIZE
	.align		4
.L_30:
        /*0238*/ 	.byte	0x04, 0x1e
        /*023a*/ 	.short	(.L_32 - .L_31)
.L_31:
        /*023c*/ 	.word	0x00000000


	//----- nvinfo : EIATTR_CBANK_PARAM_SIZE
	.align		4
.L_32:
        /*0240*/ 	.byte	0x03, 0x19
        /*0242*/ 	.short	0x0470


	//----- nvinfo : EIATTR_PARAM_CBANK
	.align		4
        /*0244*/ 	.byte	0x04, 0x0a
        /*0246*/ 	.short	(.L_34 - .L_33)
	.align		4
.L_33:
        /*0248*/ 	.word	index@(.nv.constant0._ZN7cutlass13device_kernelINS_4conv6kernel13ConvUniversalINS1_16ConvProblemShapeILNS1_8OperatorE2ELi3EEENS1_10collective14CollectiveConvINS1_46MainloopSm90TmaGmmaWarpSpecializedImplicitGemmILS5_2ELi7ELi3EN4cute5tupleIJNSA_1CILi2EEENSC_ILi1EEESE_EEENS1_36KernelImplicitTmaWarpSpecializedSm90ELi1EEENSB_IJNSC_ILi128EEENSB_IJSI_EEENSB_IJNSC_ILi64EEEEEEEEENS_6half_tESN_NSA_8TiledMMAINSA_8MMA_AtomIJNSA_4SM904GMMA26MMA_64x128x16_F32F16F16_SSILNSR_5MajorE1ELST_1ELNSR_7ScaleInE1ELSU_1EEEEEENSA_6LayoutINSB_IJSE_SE_SE_EEENSB_IJNSC_ILi0EEESZ_SZ_EEEEENSB_IJNSA_10UnderscoreES12_S12_EEEEENS7_6detail26Sm90ImplicitGemmTileTraitsINSA_13SM90_TMA_LOADENSA_14ComposedLayoutINSA_7SwizzleILi3ELi4ELi3EEENSA_18smem_ptr_flag_bitsILi16EEENSX_INSB_IJNSB_IJSK_SD_EEENSB_IJNSC_ILi8EEES1E_EEENSB_IJSE_NSC_ILi7EEEEEEEEENSB_IJNSB_IJSE_NSC_ILi4096EEEEEENSB_IJSK_NSC_ILi512EEEEEENSB_IJSZ_NSC_ILi8192EEEEEEEEEEEEEvEENS16_INSA_30SM90_TMA_LOAD_IM2COL_MULTICASTES1R_vEEEENS_8epilogue10collective6detail29Sm90TmaWarpSpecializedAdapterINS1X_15DefaultEpilogueISN_NSB_IJlNSB_IJSE_lllEEESZ_EEES22_NS1W_6thread17LinearCombinationISN_Li1EffLNS23_9ScaleType4KindE0ELNS_15FloatRoundStyleE2ESN_EENS_4gemm15EpilogueDefaultEEEEEvvEEEEvNT_6ParamsE)
        /*024c*/ 	.short	0x0210
        /*024e*/ 	.short	0x0470


	//----- nvinfo : EIATTR_SW_WAR
	.align		4
.L_34:
        /*0250*/ 	.byte	0x04, 0x36
        /*0252*/ 	.short	(.L_36 - .L_35)
.L_35:
        /*0254*/ 	.word	0x00000008
.L_36:


//--------------------- .nv.callgraph             --------------------------
	.section	.nv.callgraph,"",@"SHT_CUDA_CALLGRAPH"
	.align	4
	.sectionentsize	8
	.align		4
        /*0000*/ 	.word	0x00000000
	.align		4
        /*0004*/ 	.word	0xffffffff
	.align		4
        /*0008*/ 	.word	0x00000000
	.align		4
        /*000c*/ 	.word	0xfffffffe
	.align		4
        /*0010*/ 	.word	0x00000000
	.align		4
        /*0014*/ 	.word	0xfffffffd
	.align		4
        /*0018*/ 	.word	0x00000000
	.align		4
        /*001c*/ 	.word	0xfffffffc


//--------------------- .nv.constant4             --------------------------
	.section	.nv.constant4,"a",@progbits
	.align	8
	.align		8
.nv.constant4:
        /*0000*/ 	.dword	_ZN39_INTERNAL_773b77a4_4_k_cu_5d145dd2_39314cuda3std3__45__cpo5beginE
	.align		8
        /*0008*/ 	.dword	_ZN39_INTERNAL_773b77a4_4_k_cu_5d145dd2_39314cuda3std3__45__cpo3endE
	.align		8
        /*0010*/ 	.dword	_ZN39_INTERNAL_773b77a4_4_k_cu_5d145dd2_39314cuda3std3__45__cpo6cbeginE
	.align		8
        /*0018*/ 	.dword	_ZN39_INTERNAL_773b77a4_4_k_cu_5d145dd2_39314cuda3std3__45__cpo4cendE
	.align		8
        /*0020*/ 	.dword	_ZN39_INTERNAL_773b77a4_4_k_cu_5d145dd2_39314cuda3std3__441_GLOBAL__N__773b77a4_4_k_cu_5d145dd2_39316ignoreE
	.align		8
        /*0028*/ 	.dword	_ZN39_INTERNAL_773b77a4_4_k_cu_5d145dd2_39314cuda3std3__419piecewise_constructE
	.align		8
        /*0030*/ 	.dword	_ZN39_INTERNAL_773b77a4_4_k_cu_5d145dd2_39314cuda3std3__48in_placeE
	.align		8
        /*0038*/ 	.dword	_ZN39_INTERNAL_773b77a4_4_k_cu_5d145dd2_39314cuda3std6ranges3__45__cpo4swapE
	.align		8
        /*0040*/ 	.dword	_ZN39_INTERNAL_773b77a4_4_k_cu_5d145dd2_39314cuda3std6ranges3__45__cpo9iter_moveE
	.align		8
        /*0048*/ 	.dword	_ZN39_INTERNAL_773b77a4_4_k_cu_5d145dd2_39314cute7productE
	.align		8
        /*0050*/ 	.dword	_ZN39_INTERNAL_773b77a4_4_k_cu_5d145dd2_39314cute1_E


//--------------------- .text._ZN7cutlass13device_kernelINS_4conv6kernel13ConvUniversalINS1_16ConvProblemShapeILNS1_8OperatorE2ELi3EEENS1_10collective14CollectiveConvINS1_46MainloopSm90TmaGmmaWarpSpecializedImplicitGemmILS5_2ELi7ELi3EN4cute5tupleIJNSA_1CILi2EEENSC_ILi1EEESE_EEENS1_36KernelImplicitTmaWarpSpecializedSm90ELi1EEENSB_IJNSC_ILi128EEENSB_IJSI_EEENSB_IJNSC_ILi64EEEEEEEEENS_6half_tESN_NSA_8TiledMMAINSA_8MMA_AtomIJNSA_4SM904GMMA26MMA_64x128x16_F32F16F16_SSILNSR_5MajorE1ELST_1ELNSR_7ScaleInE1ELSU_1EEEEEENSA_6LayoutINSB_IJSE_SE_SE_EEENSB_IJNSC_ILi0EEESZ_SZ_EEEEENSB_IJNSA_10UnderscoreES12_S12_EEEEENS7_6detail26Sm90ImplicitGemmTileTraitsINSA_13SM90_TMA_LOADENSA_14ComposedLayoutINSA_7SwizzleILi3ELi4ELi3EEENSA_18smem_ptr_flag_bitsILi16EEENSX_INSB_IJNSB_IJSK_SD_EEENSB_IJNSC_ILi8EEES1E_EEENSB_IJSE_NSC_ILi7EEEEEEEEENSB_IJNSB_IJSE_NSC_ILi4096EEEEEENSB_IJSK_NSC_ILi512EEEEEENSB_IJSZ_NSC_ILi8192EEEEEEEEEEEEEvEENS16_INSA_30SM90_TMA_LOAD_IM2COL_MULTICASTES1R_vEEEENS_8epilogue10collective6detail29Sm90TmaWarpSpecializedAdapterINS1X_15DefaultEpilogueISN_NSB_IJlNSB_IJSE_lllEEESZ_EEES22_NS1W_6thread17LinearCombinationISN_Li1EffLNS23_9ScaleType4KindE0ELNS_15FloatRoundStyleE2ESN_EENS_4gemm15EpilogueDefaultEEEEEvvEEEEvNT_6ParamsE --------------------------
	.section	.text._ZN7cutlass13device_kernelINS_4conv6kernel13ConvUniversalINS1_16ConvProblemShapeILNS1_8OperatorE2ELi3EEENS1_10collective14CollectiveConvINS1_46MainloopSm90TmaGmmaWarpSpecializedImplicitGemmILS5_2ELi7ELi3EN4cute5tupleIJNSA_1CILi2EEENSC_ILi1EEESE_EEENS1_36KernelImplicitTmaWarpSpecializedSm90ELi1EEENSB_IJNSC_ILi128EEENSB_IJSI_EEENSB_IJNSC_ILi64EEEEEEEEENS_6half_tESN_NSA_8TiledMMAINSA_8MMA_AtomIJNSA_4SM904GMMA26MMA_64x128x16_F32F16F16_SSILNSR_5MajorE1ELST_1ELNSR_7ScaleInE1ELSU_1EEEEEENSA_6LayoutINSB_IJSE_SE_SE_EEENSB_IJNSC_ILi0EEESZ_SZ_EEEEENSB_IJNSA_10UnderscoreES12_S12_EEEEENS7_6detail26Sm90ImplicitGemmTileTraitsINSA_13SM90_TMA_LOADENSA_14ComposedLayoutINSA_7SwizzleILi3ELi4ELi3EEENSA_18smem_ptr_flag_bitsILi16EEENSX_INSB_IJNSB_IJSK_SD_EEENSB_IJNSC_ILi8EEES1E_EEENSB_IJSE_NSC_ILi7EEEEEEEEENSB_IJNSB_IJSE_NSC_ILi4096EEEEEENSB_IJSK_NSC_ILi512EEEEEENSB_IJSZ_NSC_ILi8192EEEEEEEEEEEEEvEENS16_INSA_30SM90_TMA_LOAD_IM2COL_MULTICASTES1R_vEEEENS_8epilogue10collective6detail29Sm90TmaWarpSpecializedAdapterINS1X_15DefaultEpilogueISN_NSB_IJlNSB_IJSE_lllEEESZ_EEES22_NS1W_6thread17LinearCombinationISN_Li1EffLNS23_9ScaleType4KindE0ELNS_15FloatRoundStyleE2ESN_EENS_4gemm15EpilogueDefaultEEEEEvvEEEEvNT_6ParamsE,"ax",@progbits
	.align	128
.text._ZN7cutlass13device_kernelINS_4conv6kernel13ConvUniversalINS1_16ConvProblemShapeILNS1_8OperatorE2ELi3EEENS1_10collective14CollectiveConvINS1_46MainloopSm90TmaGmmaWarpSpecializedImplicitGemmILS5_2ELi7ELi3EN4cute5tupleIJNSA_1CILi2EEENSC_ILi1EEESE_EEENS1_36KernelImplicitTmaWarpSpecializedSm90ELi1EEENSB_IJNSC_ILi128EEENSB_IJSI_EEENSB_IJNSC_ILi64EEEEEEEEENS_6half_tESN_NSA_8TiledMMAINSA_8MMA_AtomIJNSA_4SM904GMMA26MMA_64x128x16_F32F16F16_SSILNSR_5MajorE1ELST_1ELNSR_7ScaleInE1ELSU_1EEEEEENSA_6LayoutINSB_IJSE_SE_SE_EEENSB_IJNSC_ILi0EEESZ_SZ_EEEEENSB_IJNSA_10UnderscoreES12_S12_EEEEENS7_6detail26Sm90ImplicitGemmTileTraitsINSA_13SM90_TMA_LOADENSA_14ComposedLayoutINSA_7SwizzleILi3ELi4ELi3EEENSA_18smem_ptr_flag_bitsILi16EEENSX_INSB_IJNSB_IJSK_SD_EEENSB_IJNSC_ILi8EEES1E_EEENSB_IJSE_NSC_ILi7EEEEEEEEENSB_IJNSB_IJSE_NSC_ILi4096EEEEEENSB_IJSK_NSC_ILi512EEEEEENSB_IJSZ_NSC_ILi8192EEEEEEEEEEEEEvEENS16_INSA_30SM90_TMA_LOAD_IM2COL_MULTICASTES1R_vEEEENS_8epilogue10collective6detail29Sm90TmaWarpSpecializedAdapterINS1X_15DefaultEpilogueISN_NSB_IJlNSB_IJSE_lllEEESZ_EEES22_NS1W_6thread17LinearCombinationISN_Li1EffLNS23_9ScaleType4KindE0ELNS_15FloatRoundStyleE2ESN_EENS_4gemm15EpilogueDefaultEEEEEvvEEEEvNT_6ParamsE:
        .type           _ZN7cutlass13device_kernelINS_4conv6kernel13ConvUniversalINS1_16ConvProblemShapeILNS1_8OperatorE2ELi3EEENS1_10collective14CollectiveConvINS1_46MainloopSm90TmaGmmaWarpSpecializedImplicitGemmILS5_2ELi7ELi3EN4cute5tupleIJNSA_1CILi2EEENSC_ILi1EEESE_EEENS1_36KernelImplicitTmaWarpSpecializedSm90ELi1EEENSB_IJNSC_ILi128EEENSB_IJSI_EEENSB_IJNSC_ILi64EEEEEEEEENS_6half_tESN_NSA_8TiledMMAINSA_8MMA_AtomIJNSA_4SM904GMMA26MMA_64x128x16_F32F16F16_SSILNSR_5MajorE1ELST_1ELNSR_7ScaleInE1ELSU_1EEEEEENSA_6LayoutINSB_IJSE_SE_SE_EEENSB_IJNSC_ILi0EEESZ_SZ_EEEEENSB_IJNSA_10UnderscoreES12_S12_EEEEENS7_6detail26Sm90ImplicitGemmTileTraitsINSA_13SM90_TMA_LOADENSA_14ComposedLayoutINSA_7SwizzleILi3ELi4ELi3EEENSA_18smem_ptr_flag_bitsILi16EEENSX_INSB_IJNSB_IJSK_SD_EEENSB_IJNSC_ILi8EEES1E_EEENSB_IJSE_NSC_ILi7EEEEEEEEENSB_IJNSB_IJSE_NSC_ILi4096EEEEEENSB_IJSK_NSC_ILi512EEEEEENSB_IJSZ_NSC_ILi8192EEEEEEEEEEEEEvEENS16_INSA_30SM90_TMA_LOAD_IM2COL_MULTICASTES1R_vEEEENS_8epilogue10collective6detail29Sm90TmaWarpSpecializedAdapterINS1X_15DefaultEpilogueISN_NSB_IJlNSB_IJSE_lllEEESZ_EEES22_NS1W_6thread17LinearCombinationISN_Li1EffLNS23_9ScaleType4KindE0ELNS_15FloatRoundStyleE2ESN_EENS_4gemm15EpilogueDefaultEEEEEvvEEEEvNT_6ParamsE,@function
        .size           _ZN7cutlass13device_kernelINS_4conv6kernel13ConvUniversalINS1_16ConvProblemShapeILNS1_8OperatorE2ELi3EEENS1_10collective14CollectiveConvINS1_46MainloopSm90TmaGmmaWarpSpecializedImplicitGemmILS5_2ELi7ELi3EN4cute5tupleIJNSA_1CILi2EEENSC_ILi1EEESE_EEENS1_36KernelImplicitTmaWarpSpecializedSm90ELi1EEENSB_IJNSC_ILi128EEENSB_IJSI_EEENSB_IJNSC_ILi64EEEEEEEEENS_6half_tESN_NSA_8TiledMMAINSA_8MMA_AtomIJNSA_4SM904GMMA26MMA_64x128x16_F32F16F16_SSILNSR_5MajorE1ELST_1ELNSR_7ScaleInE1ELSU_1EEEEEENSA_6LayoutINSB_IJSE_SE_SE_EEENSB_IJNSC_ILi0EEESZ_SZ_EEEEENSB_IJNSA_10UnderscoreES12_S12_EEEEENS7_6detail26Sm90ImplicitGemmTileTraitsINSA_13SM90_TMA_LOADENSA_14ComposedLayoutINSA_7SwizzleILi3ELi4ELi3EEENSA_18smem_ptr_flag_bitsILi16EEENSX_INSB_IJNSB_IJSK_SD_EEENSB_IJNSC_ILi8EEES1E_EEENSB_IJSE_NSC_ILi7EEEEEEEEENSB_IJNSB_IJSE_NSC_ILi4096EEEEEENSB_IJSK_NSC_ILi512EEEEEENSB_IJSZ_NSC_ILi8192EEEEEEEEEEEEEvEENS16_INSA_30SM90_TMA_LOAD_IM2COL_MULTICASTES1R_vEEEENS_8epilogue10collective6detail29Sm90TmaWarpSpecializedAdapterINS1X_15DefaultEpilogueISN_NSB_IJlNSB_IJSE_lllEEESZ_EEES22_NS1W_6thread17LinearCombinationISN_Li1EffLNS23_9ScaleType4KindE0ELNS_15FloatRoundStyleE2ESN_EENS_4gemm15EpilogueDefaultEEEEEvvEEEEvNT_6ParamsE,(.L_x_294 - _ZN7cutlass13device_kernelINS_4conv6kernel13ConvUniversalINS1_16ConvProblemShapeILNS1_8OperatorE2ELi3EEENS1_10collective14CollectiveConvINS1_46MainloopSm90TmaGmmaWarpSpecializedImplicitGemmILS5_2ELi7ELi3EN4cute5tupleIJNSA_1CILi2EEENSC_ILi1EEESE_EEENS1_36KernelImplicitTmaWarpSpecializedSm90ELi1EEENSB_IJNSC_ILi128EEENSB_IJSI_EEENSB_IJNSC_ILi64EEEEEEEEENS_6half_tESN_NSA_8TiledMMAINSA_8MMA_AtomIJNSA_4SM904GMMA26MMA_64x128x16_F32F16F16_SSILNSR_5MajorE1ELST_1ELNSR_7ScaleInE1ELSU_1EEEEEENSA_6LayoutINSB_IJSE_SE_SE_EEENSB_IJNSC_ILi0EEESZ_SZ_EEEEENSB_IJNSA_10UnderscoreES12_S12_EEEEENS7_6detail26Sm90ImplicitGemmTileTraitsINSA_13SM90_TMA_LOADENSA_14ComposedLayoutINSA_7SwizzleILi3ELi4ELi3EEENSA_18smem_ptr_flag_bitsILi16EEENSX_INSB_IJNSB_IJSK_SD_EEENSB_IJNSC_ILi8EEES1E_EEENSB_IJSE_NSC_ILi7EEEEEEEEENSB_IJNSB_IJSE_NSC_ILi4096EEEEEENSB_IJSK_NSC_ILi512EEEEEENSB_IJSZ_NSC_ILi8192EEEEEEEEEEEEEvEENS16_INSA_30SM90_TMA_LOAD_IM2COL_MULTICASTES1R_vEEEENS_8epilogue10collective6detail29Sm90TmaWarpSpecializedAdapterINS1X_15DefaultEpilogueISN_NSB_IJlNSB_IJSE_lllEEESZ_EEES22_NS1W_6thread17LinearCombinationISN_Li1EffLNS23_9ScaleType4KindE0ELNS_15FloatRoundStyleE2ESN_EENS_4gemm15EpilogueDefaultEEEEEvvEEEEvNT_6ParamsE)
        .other          _ZN7cutlass13device_kernelINS_4conv6kernel13ConvUniversalINS1_16ConvProblemShapeILNS1_8OperatorE2ELi3EEENS1_10collective14CollectiveConvINS1_46MainloopSm90TmaGmmaWarpSpecializedImplicitGemmILS5_2ELi7ELi3EN4cute5tupleIJNSA_1CILi2EEENSC_ILi1EEESE_EEENS1_36KernelImplicitTmaWarpSpecializedSm90ELi1EEENSB_IJNSC_ILi128EEENSB_IJSI_EEENSB_IJNSC_ILi64EEEEEEEEENS_6half_tESN_NSA_8TiledMMAINSA_8MMA_AtomIJNSA_4SM904GMMA26MMA_64x128x16_F32F16F16_SSILNSR_5MajorE1ELST_1ELNSR_7ScaleInE1ELSU_1EEEEEENSA_6LayoutINSB_IJSE_SE_SE_EEENSB_IJNSC_ILi0EEESZ_SZ_EEEEENSB_IJNSA_10UnderscoreES12_S12_EEEEENS7_6detail26Sm90ImplicitGemmTileTraitsINSA_13SM90_TMA_LOADENSA_14ComposedLayoutINSA_7SwizzleILi3ELi4ELi3EEENSA_18smem_ptr_flag_bitsILi16EEENSX_INSB_IJNSB_IJSK_SD_EEENSB_IJNSC_ILi8EEES1E_EEENSB_IJSE_NSC_ILi7EEEEEEEEENSB_IJNSB_IJSE_NSC_ILi4096EEEEEENSB_IJSK_NSC_ILi512EEEEEENSB_IJSZ_NSC_ILi8192EEEEEEEEEEEEEvEENS16_INSA_30SM90_TMA_LOAD_IM2COL_MULTICASTES1R_vEEEENS_8epilogue10collective6detail29Sm90TmaWarpSpecializedAdapterINS1X_15DefaultEpilogueISN_NSB_IJlNSB_IJSE_lllEEESZ_EEES22_NS1W_6thread17LinearCombinationISN_Li1EffLNS23_9ScaleType4KindE0ELNS_15FloatRoundStyleE2ESN_EENS_4gemm15EpilogueDefaultEEEEEvvEEEEvNT_6ParamsE,@"STO_CUDA_ENTRY STV_DEFAULT"
_ZN7cutlass13device_kernelINS_4conv6kernel13ConvUniversalINS1_16ConvProblemShapeILNS1_8OperatorE2ELi3EEENS1_10collective14CollectiveConvINS1_46MainloopSm90TmaGmmaWarpSpecializedImplicitGemmILS5_2ELi7ELi3EN4cute5tupleIJNSA_1CILi2EEENSC_ILi1EEESE_EEENS1_36KernelImplicitTmaWarpSpecializedSm90ELi1EEENSB_IJNSC_ILi128EEENSB_IJSI_EEENSB_IJNSC_ILi64EEEEEEEEENS_6half_tESN_NSA_8TiledMMAINSA_8MMA_AtomIJNSA_4SM904GMMA26MMA_64x128x16_F32F16F16_SSILNSR_5MajorE1ELST_1ELNSR_7ScaleInE1ELSU_1EEEEEENSA_6LayoutINSB_IJSE_SE_SE_EEENSB_IJNSC_ILi0EEESZ_SZ_EEEEENSB_IJNSA_10UnderscoreES12_S12_EEEEENS7_6detail26Sm90ImplicitGemmTileTraitsINSA_13SM90_TMA_LOADENSA_14ComposedLayoutINSA_7SwizzleILi3ELi4ELi3EEENSA_18smem_ptr_flag_bitsILi16EEENSX_INSB_IJNSB_IJSK_SD_EEENSB_IJNSC_ILi8EEES1E_EEENSB_IJSE_NSC_ILi7EEEEEEEEENSB_IJNSB_IJSE_NSC_ILi4096EEEEEENSB_IJSK_NSC_ILi512EEEEEENSB_IJSZ_NSC_ILi8192EEEEEEEEEEEEEvEENS16_INSA_30SM90_TMA_LOAD_IM2COL_MULTICASTES1R_vEEEENS_8epilogue10collective6detail29Sm90TmaWarpSpecializedAdapterINS1X_15DefaultEpilogueISN_NSB_IJlNSB_IJSE_lllEEESZ_EEES22_NS1W_6thread17LinearCombinationISN_Li1EffLNS23_9ScaleType4KindE0ELNS_15FloatRoundStyleE2ESN_EENS_4gemm15EpilogueDefaultEEEEEvvEEEEvNT_6ParamsE:
[----:B------:R-:W-:Y:S01]  /*0000*/  LDC R1, c[0x0][0x28] ;  /* 0x00000a00ff017b82 */ /* 0x000fe20000000800 */
[----:B------:R-:W0:Y:S01]  /*0010*/  S2R R13, SR_TID.X ;  /* 0x00000000000d7919 */ /* 0x000e220000002100 */
[----:B------:R-:W-:Y:S01]  /*0020*/  ELECT P0, URZ, PT ;  /* 0x00000000003f782f */ /* 0x000fe20003800000 */
[----:B------:R-:W-:Y:S01]  /*0030*/  BSSY B0, `(.L_x_0) ;  /* 0x0000010000007945 */ /* 0x000fe20003800000 */
[----:B------:R-:W1:Y:S01]  /*0040*/  S2R R15, SR_CTAID.X ;  /* 0x00000000000f7919 */ /* 0x000e620000002500 */
[--C-:B0-----:R-:W-:Y:S02]  /*0050*/  SHF.R.U32.HI R0, RZ, 0x5, R13.reuse ;  /* 0x00000005ff007819 */ /* 0x101fe4000001160d */
[----:B------:R-:W-:-:S03]  /*0060*/  SHF.R.U32.HI R3, RZ, 0x7, R13 ;  /* 0x00000007ff037819 */ /* 0x000fc6000001160d */
[----:B------:R-:W0:Y:S04]  /*0070*/  SHFL.IDX PT, R2, R0, RZ, 0x1f ;  /* 0x00001fff00027589 */ /* 0x000e2800000e0000 */
[----:B------:R2:W3:Y:S01]  /*0080*/  SHFL.IDX PT, R8, R3, RZ, 0x1f ;  /* 0x00001fff03087589 */ /* 0x0004e200000e0000 */
[----:B0-----:R-:W-:-:S13]  /*0090*/  ISETP.NE.OR P0, PT, R2, RZ, !P0 ;  /* 0x000000ff0200720c */ /* 0x001fda0004705670 */
[----:B-123--:R-:W-:Y:S05]  /*00a0*/  @P0 BRA `(.L_x_1) ;  /* 0x0000000000200947 */ /* 0x00efea0003800000 */
[----:B------:R-:W-:Y:S02]  /*00b0*/  ULDC.64 UR4, c[0x0][0x198] ;  /* 0x0000660000047ab9 */ /* 0x000fe40000000a00 */
[----:B------:R-:W-:Y:S02]  /*00c0*/  UIADD3 UR6, UP0, UR4, 0xf0, URZ ;  /* 0x000000f004067890 */ /* 0x000fe4000ff1e03f */
[----:B------:R-:W-:Y:S02]  /*00d0*/  UIADD3 UR4, UP1, UR4, 0x1f0, URZ ;  /* 0x000001f004047890 */ /* 0x000fe4000ff3e03f */
[----:B------:R-:W-:Y:S02]  /*00e0*/  UIADD3.X UR7, URZ, UR5, URZ, UP0, !UPT ;  /* 0x000000053f077290 */ /* 0x000fe400087fe43f */
[----:B------:R-:W-:-:S07]  /*00f0*/  UIADD3.X UR5, URZ, UR5, URZ, UP1, !UPT ;  /* 0x000000053f057290 */ /* 0x000fce0008ffe43f */
[----:B------:R0:W-:Y:S02]  /*0100*/  UTMACCTL.PF [UR6] ;  /* 0x00000000060079b9 */ /* 0x0001e40008040000 */
[----:B------:R0:W-:Y:S02]  /*0110*/  UTMACCTL.PF [UR4] ;  /* 0x00000000040079b9 */ /* 0x0001e40008040000 */
[----:B0-----:R-:W-:Y:S01]  /*0120*/  NOP ;  /* 0x0000000000007918 */ /* 0x001fe20000000000 */
.L_x_1:
[----:B------:R-:W-:Y:S05]  /*0130*/  BSYNC B0 ;  /* 0x0000000000007941 */ /* 0x000fea0003800000 */
.L_x_0:
[----:B------:R-:W0:Y:S01]  /*0140*/  SHFL.IDX PT, R0, R0, RZ, 0x1f ;  /* 0x00001fff00007589 */ /* 0x000e2200000e0000 */
[----:B------:R-:W-:Y:S02]  /*0150*/  SHF.R.S32.HI R4, RZ, 0x1f, R13 ;  /* 0x0000001fff047819 */ /* 0x000fe4000001140d */
[----:B------:R-:W-:Y:S01]  /*0160*/  I2FP.F32.U32 R6, R15 ;  /* 0x0000000f00067245 */ /* 0x000fe20000201000 */
[----:B------:R-:W1:Y:S01]  /*0170*/  S2R R16, SR_CTAID.Y ;  /* 0x0000000000107919 */ /* 0x000e620000002600 */
[----:B------:R-:W-:-:S04]  /*0180*/  LEA.HI R4, R4, R13, RZ, 0x7 ;  /* 0x0000000d04047211 */ /* 0x000fc800078f38ff */
[----:B------:R-:W-:-:S05]  /*0190*/  LOP3.LUT R4, R4, 0xffffff80, RZ, 0xc0, !PT ;  /* 0xffffff8004047812 */ /* 0x000fca00078ec0ff */
[----:B------:R-:W-:-:S05]  /*01a0*/  IMAD.IADD R18, R13, 0x1, -R4 ;  /* 0x000000010d127824 */ /* 0x000fca00078e0a04 */
[----:B------:R-:W-:-:S04]  /*01b0*/  SHF.R.S32.HI R3, RZ, 0x1f, R18 ;  /* 0x0000001fff037819 */ /* 0x000fc80000011412 */
[----:B------:R-:W-:Y:S02]  /*01c0*/  LEA.HI R3, R3, R18, RZ, 0x3 ;  /* 0x0000001203037211 */ /* 0x000fe400078f18ff */
[----:B0-----:R-:W-:Y:S02]  /*01d0*/  ISETP.NE.AND P0, PT, R0, RZ, PT ;  /* 0x000000ff0000720c */ /* 0x001fe40003f05270 */
[--C-:B------:R-:W-:Y:S02]  /*01e0*/  SHF.R.S32.HI R4, RZ, 0x3, R3.reuse ;  /* 0x00000003ff047819 */ /* 0x100fe40000011403 */
[----:B------:R-:W-:Y:S02]  /*01f0*/  SHF.R.S32.HI R3, RZ, 0x1f, R3 ;  /* 0x0000001fff037819 */ /* 0x000fe40000011403 */
[----:B------:R-:W-:-:S07]  /*0200*/  SHF.R.S32.HI R5, RZ, 0x1f, R0 ;  /* 0x0000001fff057819 */ /* 0x000fce0000011400 */
[----:B-1----:R-:W-:Y:S05]  /*0210*/  @P0 BRA `(.L_x_2) ;  /* 0x0000000000700947 */ /* 0x002fea0003800000 */
[----:B------:R-:W0:Y:S01]  /*0220*/  S2UR UR8, SR_CgaCtaId ;  /* 0x00000000000879c3 */ /* 0x000e220000008800 */
[----:B------:R-:W-:Y:S01]  /*0230*/  UMOV UR4, 0x400 ;  /* 0x0000040000047882 */ /* 0x000fe20000000000 */
[----:B------:R-:W-:Y:S01]  /*0240*/  UMOV UR5, 0x1 ;  /* 0x0000000100057882 */ /* 0x000fe20000000000 */
[----:B------:R-:W-:Y:S01]  /*0250*/  UMOV UR6, 0x2 ;  /* 0x0000000200067882 */ /* 0x000fe20000000000 */
[----:B------:R-:W-:Y:S01]  /*0260*/  ELECT P0, URZ, PT ;  /* 0x00000000003f782f */ /* 0x000fe20003800000 */
[----:B------:R-:W-:-:S04]  /*0270*/  UIADD3 UR6, -UR6, 0x100000, URZ ;  /* 0x0010000006067890 */ /* 0x000fc8000fffe13f */
[----:B------:R-:W-:Y:S02]  /*0280*/  USHF.L.U32 UR7, UR6, 0xb, URZ ;  /* 0x0000000b06077899 */ /* 0x000fe4000800063f */
[----:B------:R-:W-:Y:S02]  /*0290*/  USHF.L.U32 UR6, UR6, 0x1, URZ ;  /* 0x0000000106067899 */ /* 0x000fe4000800063f */
[----:B0-----:R-:W-:Y:S02]  /*02a0*/  ULEA UR8, UR8, UR4, 0x18 ;  /* 0x0000000408087291 */ /* 0x001fe4000f8ec03f */
[----:B------:R-:W-:-:S04]  /*02b0*/  UIADD3 UR4, -UR5, 0x100000, URZ ;  /* 0x0010000005047890 */ /* 0x000fc8000fffe13f */
[----:B------:R-:W-:Y:S02]  /*02c0*/  USHF.L.U32 UR5, UR4, 0xb, URZ ;  /* 0x0000000b04057899 */ /* 0x000fe4000800063f */
[----:B------:R-:W-:Y:S01]  /*02d0*/  USHF.L.U32 UR4, UR4, 0x1, URZ ;  /* 0x0000000104047899 */ /* 0x000fe2000800063f */
[----:B------:R-:W0:Y:S11]  /*02e0*/  FENCE.VIEW.ASYNC.S ;  /* 0x00000000000073c6 */ /* 0x000e360000000000 */
[----:B0-----:R0:W1:Y:S01]  /*02f0*/  SYNCS.EXCH.64 URZ, [UR8+0x38000], UR4 ;  /* 0x03800004083f75b2 */ /* 0x0010620008000100 */
[----:B------:R0:W2:Y:S01]  /*0300*/  SYNCS.EXCH.64 URZ, [UR8+0x38038], UR6 ;  /* 0x03803806083f75b2 */ /* 0x0000a20008000100 */
[----:B------:R0:W3:Y:S01]  /*0310*/  SYNCS.EXCH.64 URZ, [UR8+0x38008], UR4 ;  /* 0x03800804083f75b2 */ /* 0x0000e20008000100 */
[----:B------:R0:W4:Y:S01]  /*0320*/  SYNCS.EXCH.64 URZ, [UR8+0x38040], UR6 ;  /* 0x03804006083f75b2 */ /* 0x0001220008000100 */
[----:B------:R0:W0:Y:S01]  /*0330*/  SYNCS.EXCH.64 URZ, [UR8+0x38010], UR4 ;  /* 0x03801004083f75b2 */ /* 0x0000220008000100 */
        /* <DEDUP_REMOVED lines=9> */
[----:B------:R-:W-:Y:S01]  /*03d0*/  NOP ;  /* 0x0000000000007918 */ /* 0x000fe20000000000 */
.L_x_2:
[----:B0-----:R-:W-:Y:S01]  /*03e0*/  ULDC UR4, c[0x0][0x150] ;  /* 0x0000540000047ab9 */ /* 0x001fe20000000800 */
[----:B------:R-:W-:Y:S01]  /*03f0*/  LEA.HI R3, R3, R4, RZ, 0x2 ;  /* 0x0000000403037211 */ /* 0x000fe200078f10ff */
[----:B------:R-:W-:Y:S01]  /*0400*/  FMUL R6, R6, UR4 ;  /* 0x0000000406067c20 */ /* 0x000fe20008400000 */
[----:B------:R-:W-:Y:S01]  /*0410*/  LEA.HI R5, R5, R0, RZ, 0x2 ;  /* 0x0000000005057211 */ /* 0x000fe200078f10ff */
[----:B------:R-:W-:Y:S01]  /*0420*/  ULDC UR4, c[0x0][0x154] ;  /* 0x0000550000047ab9 */ /* 0x000fe20000000800 */
[----:B------:R-:W-:Y:S01]  /*0430*/  LOP3.LUT R3, R3, 0xfffffffc, RZ, 0xc0, !PT ;  /* 0xfffffffc03037812 */ /* 0x000fe200078ec0ff */
[----:B------:R-:W0:Y:S01]  /*0440*/  LDC R9, c[0x0][0x140] ;  /* 0x00005000ff097b82 */ /* 0x000e220000000800 */
[----:B------:R-:W-:Y:S01]  /*0450*/  LOP3.LUT R5, R5, 0x3ffffffc, RZ, 0xc0, !PT ;  /* 0x3ffffffc05057812 */ /* 0x000fe200078ec0ff */
[----:B------:R-:W5:Y:S01]  /*0460*/  F2I.U32.TRUNC.NTZ R6, R6 ;  /* 0x0000000600067305 */ /* 0x000f62000020f000 */
[----:B------:R-:W-:Y:S01]  /*0470*/  LOP3.LUT P0, RZ, R18, 0x7, RZ, 0xc0, !PT ;  /* 0x0000000712ff7812 */ /* 0x000fe2000780c0ff */
[----:B------:R-:W-:Y:S01]  /*0480*/  IMAD.IADD R3, R4, 0x1, -R3 ;  /* 0x0000000104037824 */ /* 0x000fe200078e0a03 */
[----:B------:R-:W-:Y:S01]  /*0490*/  I2FP.F32.U32 R4, R16 ;  /* 0x0000001000047245 */ /* 0x000fe20000201000 */
[----:B------:R-:W-:Y:S01]  /*04a0*/  IMAD.IADD R0, R0, 0x1, -R5 ;  /* 0x0000000100007824 */ /* 0x000fe200078e0a05 */
[----:B------:R-:W-:Y:S01]  /*04b0*/  ISETP.NE.AND P3, PT, R8, 0x1, PT ;  /* 0x000000010800780c */ /* 0x000fe20003f65270 */
[----:B------:R-:W-:Y:S01]  /*04c0*/  NOP ;  /* 0x0000000000007918 */ /* 0x000fe20000000000 */
[----:B------:R-:W-:Y:S01]  /*04d0*/  NOP ;  /* 0x0000000000007918 */ /* 0x000fe20000000000 */
[----:B------:R-:W-:-:S02]  /*04e0*/  IMAD R0, R0, 0x4, R3 ;  /* 0x0000000400007824 */ /* 0x000fc400078e0203 */
[----:B------:R-:W-:Y:S01]  /*04f0*/  FMUL R7, R4, UR4 ;  /* 0x0000000404077c20 */ /* 0x000fe20008400000 */
[----:B------:R-:W-:Y:S01]  /*0500*/  ULDC UR4, c[0x0][0x144] ;  /* 0x0000510000047ab9 */ /* 0x000fe20000000800 */
[C---:B------:R-:W-:Y:S01]  /*0510*/  IMAD.SHL.U32 R5, R0.reuse, 0x4, RZ ;  /* 0x0000000400057824 */ /* 0x040fe200078e00ff */
[----:B------:R-:W-:Y:S01]  /*0520*/  LEA.HI R3, R0, R0, RZ, 0x1 ;  /* 0x0000000000037211 */ /* 0x000fe200078f08ff */
[----:B-----5:R-:W-:Y:S02]  /*0530*/  IMAD.MOV R4, RZ, RZ, -R6 ;  /* 0x000000ffff047224 */ /* 0x020fe400078e0a06 */
[----:B------:R-:W5:Y:S01]  /*0540*/  F2I.U32.TRUNC.NTZ R7, R7 ;  /* 0x0000000700077305 */ /* 0x000f62000020f000 */
[----:B------:R-:W-:Y:S01]  /*0550*/  LOP3.LUT R3, R3, 0xfffffffe, RZ, 0xc0, !PT ;  /* 0xfffffffe03037812 */ /* 0x000fe200078ec0ff */
[----:B------:R-:W-:Y:S01]  /*0560*/  IMAD R4, R4, UR4, R15 ;  /* 0x0000000404047c24 */ /* 0x000fe2000f8e020f */
[----:B------:R-:W-:-:S03]  /*0570*/  ULDC UR4, c[0x0][0x148] ;  /* 0x0000520000047ab9 */ /* 0x000fc60000000800 */
[----:B------:R-:W-:Y:S01]  /*0580*/  IMAD.IADD R3, R0, 0x1, -R3 ;  /* 0x0000000100037824 */ /* 0x000fe200078e0a03 */
[----:B0-----:R-:W-:-:S04]  /*0590*/  ISETP.EQ.U32.AND P1, PT, R9, 0x1, PT ;  /* 0x000000010900780c */ /* 0x001fc80003f22070 */
[----:B------:R-:W-:Y:S02]  /*05a0*/  ISETP.NE.AND P4, PT, R3, R4, PT ;  /* 0x000000040300720c */ /* 0x000fe40003f85270 */
[----:B------:R-:W-:Y:S02]  /*05b0*/  SHF.R.S32.HI R3, RZ, 0x1f, R2 ;  /* 0x0000001fff037819 */ /* 0x000fe40000011402 */
[----:B------:R-:W-:Y:S01]  /*05c0*/  LOP3.LUT R4, R0, 0xc, R5, 0x78, !PT ;  /* 0x0000000c00047812 */ /* 0x000fe200078e7805 */
[----:B-----5:R-:W-:Y:S01]  /*05d0*/  IMAD.MOV R5, RZ, RZ, -R7 ;  /* 0x000000ffff057224 */ /* 0x020fe200078e0a07 */
[----:B------:R-:W-:Y:S02]  /*05e0*/  LEA.HI R3, R3, R2, RZ, 0x2 ;  /* 0x0000000203037211 */ /* 0x000fe400078f10ff */
[----:B------:R-:W-:Y:S01]  /*05f0*/  ISETP.LT.U32.AND P0, PT, R4, 0x2, !P0 ;  /* 0x000000020400780c */ /* 0x000fe20004701070 */
[----:B------:R-:W-:Y:S01]  /*0600*/  IMAD R7, R5, UR4, R16 ;  /* 0x0000000405077c24 */ /* 0x000fe2000f8e0210 */
[----:B------:R-:W-:-:S03]  /*0610*/  LOP3.LUT R3, R3, 0xfffffffc, RZ, 0xc0, !PT ;  /* 0xfffffffc03037812 */ /* 0x000fc600078ec0ff */
[----:B------:R-:W-:Y:S02]  /*0620*/  @P4 LEA.HI R0, R4, R4, RZ, 0x1 ;  /* 0x0000000404004211 */ /* 0x000fe400078f08ff */
[----:B------:R-:W-:Y:S02]  /*0630*/  IMAD.IADD R5, R2, 0x1, -R3 ;  /* 0x0000000102057824 */ /* 0x000fe400078e0a03 */
[----:B------:R-:W-:-:S03]  /*0640*/  @P4 SHF.R.S32.HI R0, RZ, 0x1, R0 ;  /* 0x00000001ff004819 */ /* 0x000fc60000011400 */
[----:B------:R-:W-:Y:S02]  /*0650*/  LOP3.LUT P2, RZ, R8, R5, RZ, 0xfc, !PT ;  /* 0x0000000508ff7212 */ /* 0x000fe4000784fcff */
[----:B------:R-:W-:Y:S01]  /*0660*/  @P4 ISETP.NE.AND P5, PT, R0, R7, PT ;  /* 0x000000070000420c */ /* 0x000fe20003fa5270 */
[----:B------:R-:W-:Y:S01]  /*0670*/  IMAD.MOV.U32 R0, RZ, RZ, 0x1 ;  /* 0x00000001ff007424 */ /* 0x000fe200078e00ff */
[----:B------:R-:W-:Y:S02]  /*0680*/  SEL R3, RZ, 0x1, P2 ;  /* 0x00000001ff037807 */ /* 0x000fe40001000000 */
[----:B------:R-:W-:Y:S02]  /*0690*/  SEL R7, RZ, 0x1, !P0 ;  /* 0x00000001ff077807 */ /* 0x000fe40004000000 */
[----:B------:R-:W-:Y:S02]  /*06a0*/  @P4 SEL R0, RZ, 0x1, P5 ;  /* 0x00000001ff004807 */ /* 0x000fe40002800000 */
[----:B------:R-:W-:-:S02]  /*06b0*/  SEL R3, R3, 0x2, P3 ;  /* 0x0000000203037807 */ /* 0x000fc40001800000 */
[----:B------:R-:W-:Y:S01]  /*06c0*/  LOP3.LUT R19, R0, R7, RZ, 0xc0, !PT ;  /* 0x0000000700137212 */ /* 0x000fe200078ec0ff */
[----:B------:R-:W-:Y:S06]  /*06d0*/  @!P1 BRA `(.L_x_3) ;  /* 0x0000000000089947 */ /* 0x000fec0003800000 */
[----:B-1234-:R-:W-:Y:S01]  /*06e0*/  UCGABAR_ARV ;  /* 0x00000000000079c7 */ /* 0x01efe20008000000 */
[----:B------:R-:W-:Y:S05]  /*06f0*/  BRA `(.L_x_4) ;  /* 0x0000000000047947 */ /* 0x000fea0003800000 */
.L_x_3:
[----:B-1234-:R-:W-:Y:S01]  /*0700*/  NOP ;  /* 0x0000000000007918 */ /* 0x01efe20000000000 */
.L_x_4:
[----:B------:R-:W-:Y:S01]  /*0710*/  ULDC.64 UR4, c[0x0][0x618] ;  /* 0x0001860000047ab9 */ /* 0x000fe20000000a00 */
[----:B------:R-:W-:Y:S01]  /*0720*/  ULDC.64 UR12, c[0x0][0x208] ;  /* 0x00008200000c7ab9 */ /* 0x000fe20000000a00 */
[----:B------:R-:W-:-:S04]  /*0730*/  ISETP.NE.U32.AND P0, PT, RZ, UR4, PT ;  /* 0x00000004ff007c0c */ /* 0x000fc8000bf05070 */
[----:B------:R-:W-:-:S13]  /*0740*/  ISETP.NE.AND.EX P0, PT, RZ, UR5, PT, P0 ;  /* 0x00000005ff007c0c */ /* 0x000fda000bf05300 */
[----:B------:R-:W-:Y:S05]  /*0750*/  @!P0 BRA `(.L_x_5) ;  /* 0x00000000001c8947 */ /* 0x000fea0003800000 */
[----:B------:R-:W0:Y:S02]  /*0760*/  LDC.64 R6, c[0x0][0x618] ;  /* 0x00018600ff067b82 */ /* 0x000e240000000a00 */
[----:B0-----:R-:W2:Y:S02]  /*0770*/  LDG.E.64 R6, desc[UR12][R6.64] ;  /* 0x0000000c06067981 */ /* 0x001ea4000c1e1b00 */
[----:B--2---:R-:W-:-:S04]  /*0780*/  ISETP.NE.U32.AND P0, PT, R6, RZ, PT ;  /* 0x000000ff0600720c */ /* 0x004fc80003f05070 */
[----:B------:R-:W-:-:S13]  /*0790*/  ISETP.NE.AND.EX P0, PT, R7, RZ, PT, P0 ;  /* 0x000000ff0700720c */ /* 0x000fda0003f05300 */
[----:B------:R-:W-:Y:S05]  /*07a0*/  @!P0 BRA `(.L_x_5) ;  /* 0x0000000000088947 */ /* 0x000fea0003800000 */
[----:B------:R0:W5:Y:S01]  /*07b0*/  LD.E R0, desc[UR12][R6.64] ;  /* 0x0000000c06007980 */ /* 0x000162000c101900 */
[----:B------:R-:W-:Y:S05]  /*07c0*/  BRA `(.L_x_6) ;  /* 0x0000000000207947 */ /* 0x000fea0003800000 */
.L_x_5:
[----:B------:R-:W-:Y:S02]  /*07d0*/  ULDC.64 UR4, c[0x0][0x608] ;  /* 0x0001820000047ab9 */ /* 0x000fe40000000a00 */
[----:B------:R-:W-:-:S04]  /*07e0*/  ISETP.NE.U32.AND P0, PT, RZ, UR4, PT ;  /* 0x00000004ff007c0c */ /* 0x000fc8000bf05070 */
[----:B------:R-:W-:-:S13]  /*07f0*/  ISETP.NE.AND.EX P0, PT, RZ, UR5, PT, P0 ;  /* 0x00000005ff007c0c */ /* 0x000fda000bf05300 */
[----:B------:R-:W-:Y:S05]  /*0800*/  @!P0 BRA `(.L_x_7) ;  /* 0x00000000000c8947 */ /* 0x000fea0003800000 */
[----:B------:R-:W0:Y:S02]  /*0810*/  LDC.64 R6, c[0x0][0x608] ;  /* 0x00018200ff067b82 */ /* 0x000e240000000a00 */
[----:B0-----:R1:W5:Y:S01]  /*0820*/  LDG.E R0, desc[UR12][R6.64] ;  /* 0x0000000c06007981 */ /* 0x001362000c1e1900 */
[----:B------:R-:W-:Y:S05]  /*0830*/  BRA `(.L_x_6) ;  /* 0x0000000000047947 */ /* 0x000fea0003800000 */
.L_x_7:
[----:B------:R-:W2:Y:S02]  /*0840*/  LDC R0, c[0x0][0x600] ;  /* 0x00018000ff007b82 */ /* 0x000ea40000000800 */
.L_x_6:
[----:B------:R-:W-:Y:S02]  /*0850*/  ULDC.64 UR4, c[0x0][0x620] ;  /* 0x0001880000047ab9 */ /* 0x000fe40000000a00 */
[----:B------:R-:W-:-:S04]  /*0860*/  ISETP.NE.U32.AND P0, PT, RZ, UR4, PT ;  /* 0x00000004ff007c0c */ /* 0x000fc8000bf05070 */
[----:B------:R-:W-:-:S13]  /*0870*/  ISETP.NE.AND.EX P0, PT, RZ, UR5, PT, P0 ;  /* 0x00000005ff007c0c */ /* 0x000fda000bf05300 */
[----:B------:R-:W-:Y:S05]  /*0880*/  @!P0 BRA `(.L_x_8) ;  /* 0x00000000001c8947 */ /* 0x000fea0003800000 */
[----:B01----:R-:W0:Y:S02]  /*0890*/  LDC.64 R6, c[0x0][0x620] ;  /* 0x00018800ff067b82 */ /* 0x003e240000000a00 */
[----:B0-----:R-:W3:Y:S02]  /*08a0*/  LDG.E.64 R6, desc[UR12][R6.64] ;  /* 0x0000000c06067981 */ /* 0x001ee4000c1e1b00 */
[----:B---3--:R-:W-:-:S04]  /*08b0*/  ISETP.NE.U32.AND P0, PT, R6, RZ, PT ;  /* 0x000000ff0600720c */ /* 0x008fc80003f05070 */
[----:B------:R-:W-:-:S13]  /*08c0*/  ISETP.NE.AND.EX P0, PT, R7, RZ, PT, P0 ;  /* 0x000000ff0700720c */ /* 0x000fda0003f05300 */
[----:B------:R-:W-:Y:S05]  /*08d0*/  @!P0 BRA `(.L_x_8) ;  /* 0x0000000000088947 */ /* 0x000fea0003800000 */
[----:B------:R0:W5:Y:S01]  /*08e0*/  LD.E R2, desc[UR12][R6.64] ;  /* 0x0000000c06027980 */ /* 0x000162000c101900 */
[----:B------:R-:W-:Y:S05]  /*08f0*/  BRA `(.L_x_9) ;  /* 0x0000000000207947 */ /* 0x000fea0003800000 */
.L_x_8:
[----:B------:R-:W-:Y:S02]  /*0900*/  ULDC.64 UR4, c[0x0][0x610] ;  /* 0x0001840000047ab9 */ /* 0x000fe40000000a00 */
[----:B------:R-:W-:-:S04]  /*0910*/  ISETP.NE.U32.AND P0, PT, RZ, UR4, PT ;  /* 0x00000004ff007c0c */ /* 0x000fc8000bf05070 */
[----:B------:R-:W-:-:S13]  /*0920*/  ISETP.NE.AND.EX P0, PT, RZ, UR5, PT, P0 ;  /* 0x00000005ff007c0c */ /* 0x000fda000bf05300 */
[----:B------:R-:W-:Y:S05]  /*0930*/  @!P0 BRA `(.L_x_10) ;  /* 0x00000000000c8947 */ /* 0x000fea0003800000 */
[----:B01----:R-:W0:Y:S02]  /*0940*/  LDC.64 R6, c[0x0][0x610] ;  /* 0x00018400ff067b82 */ /* 0x003e240000000a00 */
[----:B0-----:R1:W5:Y:S01]  /*0950*/  LDG.E R2, desc[UR12][R6.64] ;  /* 0x0000000c06027981 */ /* 0x001362000c1e1900 */
[----:B------:R-:W-:Y:S05]  /*0960*/  BRA `(.L_x_9) ;  /* 0x0000000000047947 */ /* 0x000fea0003800000 */
.L_x_10:
[----:B------:R-:W3:Y:S02]  /*0970*/  LDC R2, c[0x0][0x604] ;  /* 0x00018100ff027b82 */ /* 0x000ee40000000800 */
.L_x_9:
[----:B01----:R-:W0:Y:S08]  /*0980*/  LDC R6, c[0x0][0x4d8] ;  /* 0x00013600ff067b82 */ /* 0x003e300000000800 */
[----:B------:R-:W1:Y:S08]  /*0990*/  LDC R21, c[0x0][0x4dc] ;  /* 0x00013700ff157b82 */ /* 0x000e700000000800 */
[----:B------:R-:W4:Y:S01]  /*09a0*/  LDC R162, c[0x0][0x4e0] ;  /* 0x00013800ffa27b82 */ /* 0x000f220000000800 */
[----:B0-----:R-:W-:-:S05]  /*09b0*/  VIADD R6, R6, 0x7f ;  /* 0x0000007f06067836 */ /* 0x001fca0000000000 */
[----:B------:R-:W-:Y:S02]  /*09c0*/  SHF.R.S32.HI R7, RZ, 0x1f, R6 ;  /* 0x0000001fff077819 */ /* 0x000fe40000011406 */
[----:B-1----:R-:W-:Y:S02]  /*09d0*/  IABS R20, R21 ;  /* 0x0000001500147213 */ /* 0x002fe40000000000 */
[----:B------:R-:W-:-:S04]  /*09e0*/  LEA.HI R7, R7, R6, RZ, 0x7 ;  /* 0x0000000607077211 */ /* 0x000fc800078f38ff */
[----:B------:R-:W-:-:S04]  /*09f0*/  SHF.R.S32.HI R9, RZ, 0x7, R7 ;  /* 0x00000007ff097819 */ /* 0x000fc80000011407 */
[-C--:B------:R-:W-:Y:S02]  /*0a00*/  IABS R14, R9.reuse ;  /* 0x00000009000e7213 */ /* 0x080fe40000000000 */
[----:B------:R-:W-:Y:S02]  /*0a10*/  IABS R12, R9 ;  /* 0x00000009000c7213 */ /* 0x000fe40000000000 */
[----:B------:R-:W0:Y:S03]  /*0a20*/  I2F.RP R10, R14 ;  /* 0x0000000e000a7306 */ /* 0x000e260000209400 */
[----:B------:R-:W-:-:S05]  /*0a30*/  IMAD.MOV R17, RZ, RZ, -R12 ;  /* 0x000000ffff117224 */ /* 0x000fca00078e0a0c */
[----:B0-----:R-:W0:Y:S02]  /*0a40*/  MUFU.RCP R10, R10 ;  /* 0x0000000a000a7308 */ /* 0x001e240000001000 */
[----:B0-----:R-:W-:Y:S01]  /*0a50*/  VIADD R6, R10, 0xffffffe ;  /* 0x0ffffffe0a067836 */ /* 0x001fe20000000000 */
[----:B------:R-:W-:-:S05]  /*0a60*/  IABS R10, R16 ;  /* 0x00000010000a7213 */ /* 0x000fca0000000000 */
[----:B------:R0:W1:Y:S02]  /*0a70*/  F2I.FTZ.U32.TRUNC.NTZ R7, R6 ;  /* 0x0000000600077305 */ /* 0x000064000021f000 */
[----:B0-----:R-:W-:Y:S02]  /*0a80*/  IMAD.MOV.U32 R6, RZ, RZ, RZ ;  /* 0x000000ffff067224 */ /* 0x001fe400078e00ff */
[----:B-1----:R-:W-:-:S04]  /*0a90*/  IMAD.MOV R11, RZ, RZ, -R7 ;  /* 0x000000ffff0b7224 */ /* 0x002fc800078e0a07 */
[----:B------:R-:W-:-:S04]  /*0aa0*/  IMAD R11, R11, R14, RZ ;  /* 0x0000000e0b0b7224 */ /* 0x000fc800078e02ff */
[----:B------:R-:W-:Y:S02]  /*0ab0*/  IMAD.HI.U32 R7, R7, R11, R6 ;  /* 0x0000000b07077227 */ /* 0x000fe400078e0006 */
[----:B------:R-:W0:Y:S04]  /*0ac0*/  I2F.RP R11, R20 ;  /* 0x00000014000b7306 */ /* 0x000e280000209400 */
[----:B------:R-:W-:-:S04]  /*0ad0*/  IMAD.HI.U32 R6, R7, R10, RZ ;  /* 0x0000000a07067227 */ /* 0x000fc800078e00ff */
[----:B------:R-:W-:Y:S01]  /*0ae0*/  IMAD R7, R6, R17, R10 ;  /* 0x0000001106077224 */ /* 0x000fe200078e020a */
[----:B------:R-:W-:Y:S02]  /*0af0*/  LOP3.LUT R10, R16, R9, RZ, 0x3c, !PT ;  /* 0x00000009100a7212 */ /* 0x000fe400078e3cff */
[----:B----4-:R-:W-:Y:S02]  /*0b00*/  IABS R17, R162 ;  /* 0x000000a200117213 */ /* 0x010fe40000000000 */
[----:B------:R-:W-:Y:S01]  /*0b10*/  ISETP.GT.U32.AND P2, PT, R14, R7, PT ;  /* 0x000000070e00720c */ /* 0x000fe20003f44070 */
[----:B0-----:R-:W0:Y:S01]  /*0b20*/  MUFU.RCP R11, R11 ;  /* 0x0000000b000b7308 */ /* 0x001e220000001000 */
[----:B------:R-:W-:-:S11]  /*0b30*/  ISETP.GE.AND P3, PT, R10, RZ, PT ;  /* 0x000000ff0a00720c */ /* 0x000fd60003f66270 */
[----:B------:R-:W-:Y:S02]  /*0b40*/  @!P2 IMAD.IADD R7, R7, 0x1, -R14 ;  /* 0x000000010707a824 */ /* 0x000fe400078e0a0e */
[----:B------:R-:W-:Y:S01]  /*0b50*/  @!P2 VIADD R6, R6, 0x1 ;  /* 0x000000010606a836 */ /* 0x000fe20000000000 */
[----:B------:R-:W-:Y:S02]  /*0b60*/  ISETP.NE.AND P2, PT, R9, RZ, PT ;  /* 0x000000ff0900720c */ /* 0x000fe40003f45270 */
[----:B------:R-:W-:Y:S01]  /*0b70*/  ISETP.GE.U32.AND P0, PT, R7, R14, PT ;  /* 0x0000000e0700720c */ /* 0x000fe20003f06070 */
[----:B0-----:R-:W-:-:S04]  /*0b80*/  VIADD R12, R11, 0xffffffe ;  /* 0x0ffffffe0b0c7836 */ /* 0x001fc80000000000 */
[----:B------:R-:W0:Y:S08]  /*0b90*/  F2I.FTZ.U32.TRUNC.NTZ R7, R12 ;  /* 0x0000000c00077305 */ /* 0x000e30000021f000 */
[----:B------:R-:W-:-:S04]  /*0ba0*/  @P0 VIADD R6, R6, 0x1 ;  /* 0x0000000106060836 */ /* 0x000fc80000000000 */
[----:B------:R-:W-:Y:S02]  /*0bb0*/  IMAD.MOV.U32 R22, RZ, RZ, R6 ;  /* 0x000000ffff167224 */ /* 0x000fe400078e0006 */
[----:B------:R-:W-:Y:S02]  /*0bc0*/  IMAD.MOV.U32 R6, RZ, RZ, RZ ;  /* 0x000000ffff067224 */ /* 0x000fe400078e00ff */
[----:B0-----:R-:W-:Y:S02]  /*0bd0*/  IMAD.MOV R11, RZ, RZ, -R7 ;  /* 0x000000ffff0b7224 */ /* 0x001fe400078e0a07 */
[----:B------:R-:W-:Y:S01]  /*0be0*/  @!P3 IMAD.MOV R22, RZ, RZ, -R22 ;  /* 0x000000ffff16b224 */ /* 0x000fe200078e0a16 */
[----:B------:R-:W-:Y:S01]  /*0bf0*/  @!P2 LOP3.LUT R22, RZ, R9, RZ, 0x33, !PT ;  /* 0x00000009ff16a212 */ /* 0x000fe200078e33ff */
[----:B------:R-:W-:-:S03]  /*0c00*/  IMAD R11, R11, R20, RZ ;  /* 0x000000140b0b7224 */ /* 0x000fc600078e02ff */
[----:B------:R-:W-:Y:S01]  /*0c10*/  IABS R10, R22 ;  /* 0x00000016000a7213 */ /* 0x000fe20000000000 */
[----:B------:R-:W-:Y:S02]  /*0c20*/  IMAD.HI.U32 R6, R7, R11, R6 ;  /* 0x0000000b07067227 */ /* 0x000fe400078e0006 */
[----:B------:R-:W0:Y:S02]  /*0c30*/  I2F.RP R11, R17 ;  /* 0x00000011000b7306 */ /* 0x000e240000209400 */
[----:B------:R-:W-:-:S04]  /*0c40*/  IMAD.MOV.U32 R7, RZ, RZ, R10 ;  /* 0x000000ffff077224 */ /* 0x000fc800078e000a */
[----:B------:R-:W-:-:S04]  /*0c50*/  IMAD.HI.U32 R6, R6, R7, RZ ;  /* 0x0000000706067227 */ /* 0x000fc800078e00ff */
[----:B------:R-:W-:-:S04]  /*0c60*/  IMAD.MOV R10, RZ, RZ, -R6 ;  /* 0x000000ffff0a7224 */ /* 0x000fc800078e0a06 */
[----:B------:R-:W-:Y:S01]  /*0c70*/  IMAD R7, R20, R10, R7 ;  /* 0x0000000a14077224 */ /* 0x000fe200078e0207 */
[----:B0-----:R-:W0:Y:S01]  /*0c80*/  MUFU.RCP R11, R11 ;  /* 0x0000000b000b7308 */ /* 0x001e220000001000 */
[----:B------:R-:W-:-:S03]  /*0c90*/  LOP3.LUT R10, R22, R21, RZ, 0x3c, !PT ;  /* 0x00000015160a7212 */ /* 0x000fc600078e3cff */
[----:B------:R-:W-:Y:S02]  /*0ca0*/  ISETP.GT.U32.AND P2, PT, R20, R7, PT ;  /* 0x000000071400720c */ /* 0x000fe40003f44070 */
[----:B------:R-:W-:-:S11]  /*0cb0*/  ISETP.GE.AND P3, PT, R10, RZ, PT ;  /* 0x000000ff0a00720c */ /* 0x000fd60003f66270 */
[----:B------:R-:W-:Y:S02]  /*0cc0*/  @!P2 IMAD.IADD R7, R7, 0x1, -R20 ;  /* 0x000000010707a824 */ /* 0x000fe400078e0a14 */
[----:B0-----:R-:W-:Y:S02]  /*0cd0*/  VIADD R12, R11, 0xffffffe ;  /* 0x0ffffffe0b0c7836 */ /* 0x001fe40000000000 */
[----:B------:R-:W-:Y:S01]  /*0ce0*/  @!P2 VIADD R6, R6, 0x1 ;  /* 0x000000010606a836 */ /* 0x000fe20000000000 */
[----:B------:R-:W-:Y:S02]  /*0cf0*/  ISETP.GE.U32.AND P0, PT, R7, R20, PT ;  /* 0x000000140700720c */ /* 0x000fe40003f06070 */
[----:B------:R-:W0:Y:S01]  /*0d00*/  F2I.FTZ.U32.TRUNC.NTZ R7, R12 ;  /* 0x0000000c00077305 */ /* 0x000e22000021f000 */
[----:B------:R-:W-:-:S10]  /*0d10*/  ISETP.NE.AND P2, PT, R21, RZ, PT ;  /* 0x000000ff1500720c */ /* 0x000fd40003f45270 */
[----:B------:R-:W-:-:S04]  /*0d20*/  @P0 VIADD R6, R6, 0x1 ;  /* 0x0000000106060836 */ /* 0x000fc80000000000 */
[----:B------:R-:W-:Y:S02]  /*0d30*/  IMAD.MOV.U32 R23, RZ, RZ, R6 ;  /* 0x000000ffff177224 */ /* 0x000fe400078e0006 */
[----:B0-----:R-:W-:Y:S02]  /*0d40*/  IMAD.MOV R6, RZ, RZ, -R7 ;  /* 0x000000ffff067224 */ /* 0x001fe400078e0a07 */
[----:B------:R-:W-:Y:S01]  /*0d50*/  @!P3 IMAD.MOV R23, RZ, RZ, -R23 ;  /* 0x000000ffff17b224 */ /* 0x000fe200078e0a17 */
[----:B------:R-:W-:Y:S01]  /*0d60*/  @!P2 LOP3.LUT R23, RZ, R21, RZ, 0x33, !PT ;  /* 0x00000015ff17a212 */ /* 0x000fe200078e33ff */
[----:B------:R-:W-:Y:S02]  /*0d70*/  IMAD R11, R6, R17, RZ ;  /* 0x00000011060b7224 */ /* 0x000fe400078e02ff */
[----:B------:R-:W-:Y:S01]  /*0d80*/  IMAD.MOV.U32 R6, RZ, RZ, RZ ;  /* 0x000000ffff067224 */ /* 0x000fe200078e00ff */
[----:B------:R-:W-:-:S03]  /*0d90*/  IABS R10, R23 ;  /* 0x00000017000a7213 */ /* 0x000fc60000000000 */
[----:B------:R-:W-:-:S04]  /*0da0*/  IMAD.HI.U32 R6, R7, R11, R6 ;  /* 0x0000000b07067227 */ /* 0x000fc800078e0006 */
[----:B------:R-:W-:Y:S02]  /*0db0*/  IMAD.MOV.U32 R7, RZ, RZ, R10 ;  /* 0x000000ffff077224 */ /* 0x000fe400078e000a */
[----:B------:R-:W-:Y:S02]  /*0dc0*/  IMAD.MOV R10, RZ, RZ, -R23 ;  /* 0x000000ffff0a7224 */ /* 0x000fe400078e0a17 */
[----:B------:R-:W-:-:S04]  /*0dd0*/  IMAD.HI.U32 R14, R6, R7, RZ ;  /* 0x00000007060e7227 */ /* 0x000fc800078e00ff */
[----:B------:R-:W-:Y:S02]  /*0de0*/  IMAD.MOV R6, RZ, RZ, -R14 ;  /* 0x000000ffff067224 */ /* 0x000fe400078e0a0e */
[----:B------:R-:W-:Y:S02]  /*0df0*/  IMAD R21, R21, R10, R22 ;  /* 0x0000000a15157224 */ /* 0x000fe400078e0216 */
[----:B------:R-:W-:-:S05]  /*0e00*/  IMAD R6, R17, R6, R7 ;  /* 0x0000000611067224 */ /* 0x000fca00078e0207 */
[----:B------:R-:W-:-:S13]  /*0e10*/  ISETP.GT.U32.AND P2, PT, R17, R6, PT ;  /* 0x000000061100720c */ /* 0x000fda0003f44070 */
[----:B------:R-:W-:Y:S02]  /*0e20*/  @!P2 IMAD.IADD R6, R6, 0x1, -R17 ;  /* 0x000000010606a824 */ /* 0x000fe400078e0a11 */
[----:B------:R-:W-:Y:S01]  /*0e30*/  @!P2 VIADD R14, R14, 0x1 ;  /* 0x000000010e0ea836 */ /* 0x000fe20000000000 */
[----:B------:R-:W-:Y:S02]  /*0e40*/  ISETP.NE.AND P2, PT, R162, RZ, PT ;  /* 0x000000ffa200720c */ /* 0x000fe40003f45270 */
[----:B------:R-:W-:Y:S02]  /*0e50*/  ISETP.GE.U32.AND P0, PT, R6, R17, PT ;  /* 0x000000110600720c */ /* 0x000fe40003f06070 */
[----:B------:R-:W-:-:S04]  /*0e60*/  LOP3.LUT R6, R23, R162, RZ, 0x3c, !PT ;  /* 0x000000a217067212 */ /* 0x000fc800078e3cff */
[----:B------:R-:W-:Y:S01]  /*0e70*/  ISETP.GE.AND P3, PT, R6, RZ, PT ;  /* 0x000000ff0600720c */ /* 0x000fe20003f66270 */
[----:B------:R-:W-:-:S04]  /*0e80*/  IMAD.MOV R6, RZ, RZ, -R22 ;  /* 0x000000ffff067224 */ /* 0x000fc800078e0a16 */
[----:B------:R-:W-:Y:S02]  /*0e90*/  IMAD R16, R9, R6, R16 ;  /* 0x0000000609107224 */ /* 0x000fe400078e0210 */
[----:B------:R-:W-:-:S06]  /*0ea0*/  @P0 VIADD R14, R14, 0x1 ;  /* 0x000000010e0e0836 */ /* 0x000fcc0000000000 */
[----:B------:R-:W-:Y:S01]  /*0eb0*/  @!P3 IMAD.MOV R14, RZ, RZ, -R14 ;  /* 0x000000ffff0eb224 */ /* 0x000fe200078e0a0e */
[----:B------:R-:W-:-:S05]  /*0ec0*/  @!P2 LOP3.LUT R14, RZ, R162, RZ, 0x33, !PT ;  /* 0x000000a2ff0ea212 */ /* 0x000fca00078e33ff */
[----:B------:R-:W-:-:S04]  /*0ed0*/  IMAD.MOV R7, RZ, RZ, -R14 ;  /* 0x000000ffff077224 */ /* 0x000fc800078e0a0e */
[----:B------:R-:W-:Y:S01]  /*0ee0*/  IMAD R162, R162, R7, R23 ;  /* 0x00000007a2a27224 */ /* 0x000fe200078e0217 */
[----:B------:R-:W-:Y:S06]  /*0ef0*/  @!P1 BRA `(.L_x_11) ;  /* 0x00000000000c9947 */ /* 0x000fec0003800000 */
[----:B------:R-:W-:Y:S01]  /*0f00*/  UCGABAR_WAIT ;  /* 0x0000000000007dc7 */ /* 0x000fe20008000000 */
[----:B------:R-:W-:Y:S01]  /*0f10*/  CCTL.IVALL ;  /* 0x00000000ff00798f */ /* 0x000fe20002000000 */
[----:B------:R-:W-:Y:S05]  /*0f20*/  BRA `(.L_x_12) ;  /* 0x0000000000047947 */ /* 0x000fea0003800000 */
.L_x_11:
[----:B------:R-:W-:Y:S06]  /*0f30*/  BAR.SYNC.DEFER_BLOCKING 0x0 ;  /* 0x0000000000007b1d */ /* 0x000fec0000010000 */
.L_x_12:
[----:B------:R-:W0:Y:S01]  /*0f40*/  LDC R10, c[0x0][0x294] ;  /* 0x0000a500ff0a7b82 */ /* 0x000e220000000800 */
[----:B------:R-:W-:Y:S01]  /*0f50*/  ISETP.NE.AND P0, PT, R8, RZ, PT ;  /* 0x000000ff0800720c */ /* 0x000fe20003f05270 */
[----:B0-----:R-:W-:-:S05]  /*0f60*/  VIADD R6, R10, 0x3f ;  /* 0x0000003f0a067836 */ /* 0x001fca0000000000 */
[----:B------:R-:W-:-:S04]  /*0f70*/  SHF.R.S32.HI R7, RZ, 0x1f, R6 ;  /* 0x0000001fff077819 */ /* 0x000fc80000011406 */
[----:B------:R-:W-:-:S04]  /*0f80*/  LEA.HI R7, R7, R6, RZ, 0x6 ;  /* 0x0000000607077211 */ /* 0x000fc800078f30ff */
[----:B------:R-:W-:Y:S01]  /*0f90*/  SHF.R.S32.HI R9, RZ, 0x6, R7 ;  /* 0x00000006ff097819 */ /* 0x000fe20000011407 */
[----:B------:R-:W-:Y:S06]  /*0fa0*/  @!P0 BRA `(.L_x_13) ;  /* 0x000000a0007c8947 */ /* 0x000fec0003800000 */
[----:B------:R-:W-:-:S13]  /*0fb0*/  ISETP.NE.AND P0, PT, R8, 0x1, PT ;  /* 0x000000010800780c */ /* 0x000fda0003f05270 */
[----:B------:R-:W-:Y:S05]  /*0fc0*/  @P0 EXIT ;  /* 0x000000000000094d */ /* 0x000fea0003800000 */
[----:B------:R-:W-:Y:S01]  /*0fd0*/  ISETP.GE.AND P0, PT, R10, 0x1, PT ;  /* 0x000000010a00780c */ /* 0x000fe20003f06270 */
[----:B------:R-:W-:Y:S01]  /*0fe0*/  UMOV UR4, URZ ;  /* 0x0000003f00047c82 */ /* 0x000fe20008000000 */
[----:B------:R-:W-:Y:S02]  /*0ff0*/  CS2R R86, SRZ ;  /* 0x0000000000567805 */ /* 0x000fe4000001ff00 */
[----:B------:R-:W-:Y:S02]  /*1000*/  CS2R R88, SRZ ;  /* 0x0000000000587805 */ /* 0x000fe4000001ff00 */
[----:B------:R-:W-:Y:S02]  /*1010*/  CS2R R90, SRZ ;  /* 0x00000000005a7805 */ /* 0x000fe4000001ff00 */
[----:B------:R-:W-:Y:S02]  /*1020*/  CS2R R92, SRZ ;  /* 0x00000000005c7805 */ /* 0x000fe4000001ff00 */
[----:B------:R-:W-:-:S02]  /*1030*/  CS2R R94, SRZ ;  /* 0x00000000005e7805 */ /* 0x000fc4000001ff00 */
[----:B------:R-:W-:Y:S02]  /*1040*/  CS2R R96, SRZ ;  /* 0x0000000000607805 */ /* 0x000fe4000001ff00 */
        /* <DEDUP_REMOVED lines=57> */
[----:B------:R-:W-:Y:S01]  /*13e0*/  CS2R R84, SRZ ;  /* 0x0000000000547805 */ /* 0x000fe2000001ff00 */
[----:B------:R-:W-:Y:S06]  /*13f0*/  @!P0 BRA `(.L_x_14) ;  /* 0x0000000000d48947 */ /* 0x000fec0003800000 */
[----:B------:R-:W-:-:S04]  /*1400*/  LOP3.LUT R5, R3, 0x1, RZ, 0xfc, !PT ;  /* 0x0000000103057812 */ /* 0x000fc800078efcff */
[----:B------:R-:W-:-:S13]  /*1410*/  ISETP.NE.AND P0, PT, R5, 0x3, PT ;  /* 0x000000030500780c */ /* 0x000fda0003f05270 */
[----:B------:R-:W-:Y:S05]  /*1420*/  @!P0 BRA `(.L_x_15) ;  /* 0x0000000000048947 */ /* 0x000fea0003800000 */
[----:B------:R-:W-:Y:S01]  /*1430*/  BPT.TRAP 0x1 ;  /* 0x000000040000795c */ /* 0x000fe20000300000 */
.L_x_15:
[----:B------:R-:W0:Y:S01]  /*1440*/  S2UR UR5, SR_CgaCtaId ;  /* 0x00000000000579c3 */ /* 0x000e220000008800 */
[----:B------:R-:W-:Y:S01]  /*1450*/  SHF.L.U32 R5, RZ, 0x1f, RZ ;  /* 0x0000001fff057819 */ /* 0x000fe200000006ff */
[----:B------:R-:W-:Y:S02]  /*1460*/  UMOV UR4, 0x400 ;  /* 0x0000040000047882 */ /* 0x000fe40000000000 */
[----:B0-----:R-:W-:-:S12]  /*1470*/  ULEA UR6, UR5, UR4, 0x18 ;  /* 0x0000000405067291 */ /* 0x001fd8000f8ec03f */
.L_x_16:
[----:B0-----:R-:W-:-:S04]  /*1480*/  IMAD.U32 R6, RZ, RZ, UR6 ;  /* 0x00000006ff067e24 */ /* 0x001fc8000f8e00ff */
[----:B------:R0:W1:Y:S03]  /*1490*/  SYNCS.PHASECHK.TRANS64.TRYWAIT P0, [R6+URZ+0x38000], R5 ;  /* 0x03800005060075a7 */ /* 0x000066000800017f */
[----:B-1----:R-:W-:Y:S05]  /*14a0*/  @!P0 NANOSLEEP.SYNCS 0x989680 ;  /* 0x009896800000895d */ /* 0x002fea0003900000 */
[----:B------:R-:W1:Y:S02]  /*14b0*/  @!P0 SYNCS.PHASECHK.TRANS64 P0, [R6+URZ+0x38000], R5 ;  /* 0x03800005060085a7 */ /* 0x000e64000800007f */
[----:B-1----:R-:W-:Y:S05]  /*14c0*/  @!P0 BRA `(.L_x_16) ;  /* 0xfffffffc00ec8947 */ /* 0x002fea000383ffff */
[----:B------:R-:W-:Y:S01]  /*14d0*/  UIADD3 UR4, UR6, 0x1c000, URZ ;  /* 0x0001c00006047890 */ /* 0x000fe2000fffe03f */
[----:B------:R-:W-:Y:S01]  /*14e0*/  WARPGROUP.ARRIVE ;  /* 0x00000000000079c5 */ /* 0x000fe20000000000 */
[----:B------:R-:W-:Y:S02]  /*14f0*/  UMOV UR7, 0x40000040 ;  /* 0x4000004000077882 */ /* 0x000fe40000000000 */
[----:B------:R-:W-:Y:S02]  /*1500*/  USHF.R.U32.HI UR5, URZ, 0x4, UR4 ;  /* 0x000000043f057899 */ /* 0x000fe40008011604 */
[----:B------:R-:W-:Y:S02]  /*1510*/  USHF.R.U32.HI UR4, URZ, 0x4, UR6 ;  /* 0x000000043f047899 */ /* 0x000fe40008011606 */
[----:B------:R-:W-:Y:S02]  /*1520*/  ULOP3.LUT UR5, UR5, 0x3fff, URZ, 0xc0, !UPT ;  /* 0x00003fff05057892 */ /* 0x000fe4000f8ec03f */
[----:B------:R-:W-:-:S02]  /*1530*/  ULOP3.LUT UR8, UR4, 0x3fff, URZ, 0xc0, !UPT ;  /* 0x00003fff04087892 */ /* 0x000fc4000f8ec03f */
[----:B------:R-:W-:-:S03]  /*1540*/  ULOP3.LUT UR9, UR5, 0x2000000, URZ, 0xfc, !UPT ;  /* 0x0200000005097892 */ /* 0x000fc6000f8efc3f */
[----:B------:R-:W-:Y:S02]  /*1550*/  UMOV UR5, 0x40000040 ;  /* 0x4000004000057882 */ /* 0x000fe40000000000 */
[----:B------:R-:W-:Y:S02]  /*1560*/  UMOV UR4, UR8 ;  /* 0x0000000800047c82 */ /* 0x000fe40008000000 */
[----:B------:R-:W-:Y:S02]  /*1570*/  UMOV UR6, UR9 ;  /* 0x0000000900067c82 */ /* 0x000fe40008000000 */
[----:B------:R-:W-:Y:S01]  /*1580*/  HGMMA.64x128x16.F32 R88, gdesc[UR4].tnspA.tnspB, RZ, !UPT ;  /* 0x61e00000045879f0 */ /* 0x000fe2000c7008ff */
[----:B------:R-:W-:Y:S01]  /*1590*/  UIADD3 UR4, UR8, 0x200, URZ ;  /* 0x0000020008047890 */ /* 0x000fe2000fffe03f */
[----:B------:R-:W-:-:S10]  /*15a0*/  UMOV UR5, 0x40000040 ;  /* 0x4000004000057882 */ /* 0x000fd40000000000 */
[----:B------:R-:W-:Y:S01]  /*15b0*/  HGMMA.64x128x16.F32 R24, gdesc[UR4].tnspA.tnspB, RZ, !UPT ;  /* 0x61e00000041879f0 */ /* 0x000fe2000c7008ff */
[----:B------:R-:W-:Y:S02]  /*15c0*/  UIADD3 UR4, UR8, 0x80, URZ ;  /* 0x0000008008047890 */ /* 0x000fe4000fffe03f */
[----:B------:R-:W-:Y:S01]  /*15d0*/  UIADD3 UR6, UR9, 0x80, URZ ;  /* 0x0000008009067890 */ /* 0x000fe2000fffe03f */
[----:B------:R-:W-:Y:S01]  /*15e0*/  UMOV UR5, 0x40000040 ;  /* 0x4000004000057882 */ /* 0x000fe20000000000 */
[----:B------:R-:W-:-:S07]  /*15f0*/  UMOV UR7, 0x40000040 ;  /* 0x4000004000077882 */ /* 0x000fce0000000000 */
[----:B------:R-:W-:Y:S01]  /*1600*/  HGMMA.64x128x16.F32 R88, gdesc[UR4].tnspA.tnspB, R88 ;  /* 0x61e00000045879f0 */ /* 0x000fe20008700858 */
[----:B------:R-:W-:Y:S01]  /*1610*/  UIADD3 UR4, UR8, 0x280, URZ ;  /* 0x0000028008047890 */ /* 0x000fe2000fffe03f */
[----:B------:R-:W-:-:S10]  /*1620*/  UMOV UR5, 0x40000040 ;  /* 0x4000004000057882 */ /* 0x000fd40000000000 */
[----:B------:R-:W-:Y:S01]  /*1630*/  HGMMA.64x128x16.F32 R24, gdesc[UR4].tnspA.tnspB, R24 ;  /* 0x61e00000041879f0 */ /* 0x000fe20008700818 */
        /* <DEDUP_REMOVED lines=15> */
[----:B------:R-:W-:Y:S01]  /*1730*/  HGMMA.64x128x16.F32 R24, gdesc[UR4].tnspA.tnspB, R24, gsb0 ;  /* 0x61e00000041879f0 */ /* 0x000fe20008000818 */
[----:B------:R-:W-:-:S05]  /*1740*/  UMOV UR4, 0x1 ;  /* 0x0000000100047882 */ /* 0x000fca0000000000 */
.L_x_14:
[----:B0-----:R-:W-:-:S05]  /*1750*/  VIMNMX R5, R9, 0x1, PT ;  /* 0x0000000109057848 */ /* 0x001fca0003fe0100 */
[----:B------:R-:W-:-:S05]  /*1760*/  IMAD.IADD R5, R9, 0x1, -R5 ;  /* 0x0000000109057824 */ /* 0x000fca00078e0a05 */
[----:B------:R-:W-:-:S13]  /*1770*/  ISETP.GE.AND P0, PT, R5, 0x1, PT ;  /* 0x000000010500780c */ /* 0x000fda0003f06270 */
[----:B------:R-:W-:Y:S05]  /*1780*/  @!P0 BRA `(.L_x_17) ;  /* 0x0000000400448947 */ /* 0x000fea0003800000 */
[----:B------:R-:W0:Y:S01]  /*1790*/  S2UR UR6, SR_CgaCtaId ;  /* 0x00000000000679c3 */ /* 0x000e220000008800 */
[----:B------:R-:W-:Y:S01]  /*17a0*/  UMOV UR5, 0x400 ;  /* 0x0000040000057882 */ /* 0x000fe20000000000 */
[----:B------:R-:W-:Y:S01]  /*17b0*/  LOP3.LUT R10, R3, 0x1, RZ, 0xfc, !PT ;  /* 0x00000001030a7812 */ /* 0x000fe200078efcff */
[----:B------:R-:W-:Y:S01]  /*17c0*/  IMAD.MOV.U32 R9, RZ, RZ, RZ ;  /* 0x000000ffff097224 */ /* 0x000fe200078e00ff */
[----:B------:R-:W-:Y:S01]  /*17d0*/  UISETP.NE.U32.AND UP0, UPT, UR4, URZ, UPT ;  /* 0x0000003f0400728c */ /* 0x000fe2000bf05070 */
[----:B------:R-:W-:Y:S01]  /*17e0*/  IMAD.MOV.U32 R6, RZ, RZ, RZ ;  /* 0x000000ffff067224 */ /* 0x000fe200078e00ff */
[----:B0-----:R-:W-:-:S04]  /*17f0*/  ULEA UR7, UR6, UR5, 0x18 ;  /* 0x0000000506077291 */ /* 0x001fc8000f8ec03f */
[----:B------:R-:W-:-:S04]  /*1800*/  UIADD3 UR5, UR7, 0x1c000, URZ ;  /* 0x0001c00007057890 */ /* 0x000fc8000fffe03f */
[----:B------:R-:W-:Y:S02]  /*1810*/  USHF.R.U32.HI UR6, URZ, 0x4, UR5 ;  /* 0x000000043f067899 */ /* 0x000fe40008011605 */
[----:B------:R-:W-:Y:S02]  /*1820*/  USHF.R.U32.HI UR5, URZ, 0x4, UR7 ;  /* 0x000000043f057899 */ /* 0x000fe40008011607 */
[----:B------:R-:W-:Y:S02]  /*1830*/  ULOP3.LUT UR6, UR6, 0x3fff, URZ, 0xc0, !UPT ;  /* 0x00003fff06067892 */ /* 0x000fe4000f8ec03f */
[----:B------:R-:W-:Y:S02]  /*1840*/  ULOP3.LUT UR14, UR5, 0x3fff, URZ, 0xc0, !UPT ;  /* 0x00003fff050e7892 */ /* 0x000fe4000f8ec03f */
[----:B------:R-:W-:-:S12]  /*1850*/  ULOP3.LUT UR15, UR6, 0x2000000, URZ, 0xfc, !UPT ;  /* 0x02000000060f7892 */ /* 0x000fd8000f8efc3f */
.L_x_22:
[----:B------:R-:W-:-:S13]  /*1860*/  ISETP.NE.AND P1, PT, R10, 0x3, PT ;  /* 0x000000030a00780c */ /* 0x000fda0003f25270 */
[----:B------:R-:W-:Y:S05]  /*1870*/  @!P1 BRA `(.L_x_18) ;  /* 0x0000000000049947 */ /* 0x000fea0003800000 */
[----:B------:R-:W-:Y:S01]  /*1880*/  BPT.TRAP 0x1 ;  /* 0x000000040000795c */ /* 0x000fe20000300000 */
.L_x_18:
[----:B------:R-:W-:Y:S01]  /*1890*/  SHF.L.U32 R7, R9, 0x1f, RZ ;  /* 0x0000001f09077819 */ /* 0x000fe200000006ff */
[----:B------:R-:W-:-:S12]  /*18a0*/  ULEA UR5, UR4, UR7, 0x3 ;  /* 0x0000000704057291 */ /* 0x000fd8000f8e183f */
.L_x_19:
[----:B0-----:R-:W-:-:S04]  /*18b0*/  IMAD.U32 R8, RZ, RZ, UR5 ;  /* 0x00000005ff087e24 */ /* 0x001fc8000f8e00ff */
[----:B------:R0:W1:Y:S03]  /*18c0*/  SYNCS.PHASECHK.TRANS64.TRYWAIT P0, [R8+URZ+0x38000], R7 ;  /* 0x03800007080075a7 */ /* 0x000066000800017f */
[----:B-1----:R-:W-:Y:S05]  /*18d0*/  @!P0 NANOSLEEP.SYNCS 0x989680 ;  /* 0x009896800000895d */ /* 0x002fea0003900000 */
[----:B------:R-:W1:Y:S02]  /*18e0*/  @!P0 SYNCS.PHASECHK.TRANS64 P0, [R8+URZ+0x38000], R7 ;  /* 0x03800007080085a7 */ /* 0x000e64000800007f */
[----:B-1----:R-:W-:Y:S05]  /*18f0*/  @!P0 BRA `(.L_x_19) ;  /* 0xfffffffc00ec8947 */ /* 0x002fea000383ffff */
[----:B------:R-:W-:Y:S01]  /*1900*/  ULEA UR5, UR4, UR14, 0xa ;  /* 0x0000000e04057291 */ /* 0x000fe2000f8e503f */
[----:B------:R-:W-:Y:S01]  /*1910*/  WARPGROUP.ARRIVE ;  /* 0x00000000000079c5 */ /* 0x000fe20000000000 */
[----:B------:R-:W-:Y:S01]  /*1920*/  ULEA UR6, UR4, UR15, 0xa ;  /* 0x0000000f04067291 */ /* 0x000fe2000f8e503f */
[----:B------:R-:W-:Y:S01]  /*1930*/  UMOV UR9, 0x40000040 ;  /* 0x4000004000097882 */ /* 0x000fe20000000000 */
[----:B------:R-:W-:-:S03]  /*1940*/  UMOV UR11, 0x40000040 ;  /* 0x40000040000b7882 */ /* 0x000fc60000000000 */
[----:B------:R-:W-:Y:S02]  /*1950*/  UMOV UR8, UR5 ;  /* 0x0000000500087c82 */ /* 0x000fe40008000000 */
[----:B------:R-:W-:Y:S02]  /*1960*/  UMOV UR10, UR6 ;  /* 0x00000006000a7c82 */ /* 0x000fe40008000000 */
[----:B------:R-:W-:Y:S01]  /*1970*/  HGMMA.64x128x16.F32 R88, gdesc[UR8].tnspA.tnspB, R88, UP0 ;  /* 0x61e00000085879f0 */ /* 0x000fe2000bf00858 */
[----:B------:R-:W-:Y:S01]  /*1980*/  UIADD3 UR8, UR5, 0x200, URZ ;  /* 0x0000020005087890 */ /* 0x000fe2000fffe03f */
[----:B------:R-:W-:-:S10]  /*1990*/  UMOV UR9, 0x40000040 ;  /* 0x4000004000097882 */ /* 0x000fd40000000000 */
[----:B------:R-:W-:Y:S01]  /*19a0*/  HGMMA.64x128x16.F32 R24, gdesc[UR8].tnspA.tnspB, R24, UP0 ;  /* 0x61e00000081879f0 */ /* 0x000fe2000bf00818 */
        /* <DEDUP_REMOVED lines=23> */
[----:B------:R-:W-:Y:S03]  /*1b20*/  HGMMA.64x128x16.F32 R24, gdesc[UR8].tnspA.tnspB, R24, gsb0 ;  /* 0x61e00000081879f0 */ /* 0x000fe60008000818 */
[----:B------:R-:W-:Y:S02]  /*1b30*/  WARPGROUP.DEPBAR.LE gsb0, 0x1 ;  /* 0x00008000000079c5 */ /* 0x000fe40000010100 */
[----:B------:R-:W-:Y:S05]  /*1b40*/  @!P1 BRA `(.L_x_20) ;  /* 0x0000000000049947 */ /* 0x000fea0003800000 */
[----:B------:R-:W-:Y:S01]  /*1b50*/  BPT.TRAP 0x1 ;  /* 0x000000040000795c */ /* 0x000fe20000300000 */
.L_x_20:
[----:B------:R-:W-:-:S13]  /*1b60*/  ISETP.NE.AND P0, PT, R19, RZ, PT ;  /* 0x000000ff1300720c */ /* 0x000fda0003f05270 */
[----:B0-----:R-:W-:-:S05]  /*1b70*/  @P0 LEA R7, R6, UR7, 0x3 ;  /* 0x0000000706070c11 */ /* 0x001fca000f8e18ff */
[----:B------:R-:W-:-:S05]  /*1b80*/  @P0 VIADD R7, R7, 0x38038 ;  /* 0x0003803807070836 */ /* 0x000fca0000000000 */
[----:B------:R-:W-:-:S04]  /*1b90*/  @P0 PRMT R7, R4, 0x654, R7 ;  /* 0x0000065404070816 */ /* 0x000fc80000000007 */
[----:B------:R0:W-:Y:S01]  /*1ba0*/  @P0 SYNCS.ARRIVE.TRANS64.RED.A1T0 RZ, [R7+URZ], RZ ;  /* 0x000000ff07ff09a7 */ /* 0x0001e2000810043f */
[----:B------:R-:W-:-:S13]  /*1bb0*/  ISETP.GT.U32.AND P0, PT, R3, 0x1, PT ;  /* 0x000000010300780c */ /* 0x000fda0003f04070 */
[----:B0-----:R-:W-:Y:S05]  /*1bc0*/  @P0 BRA `(.L_x_21) ;  /* 0x0000000000040947 */ /* 0x001fea0003800000 */
[----:B------:R-:W-:Y:S01]  /*1bd0*/  BPT.TRAP 0x1 ;  /* 0x000000040000795c */ /* 0x000fe20000300000 */
.L_x_21:
[----:B------:R-:W-:Y:S01]  /*1be0*/  UIADD3 UR4, UR4, 0x1, URZ ;  /* 0x0000000104047890 */ /* 0x000fe2000fffe03f */
[C---:B------:R-:W-:Y:S01]  /*1bf0*/  ISETP.GT.AND P1, PT, R5.reuse, 0x1, PT ;  /* 0x000000010500780c */ /* 0x040fe20003f24270 */
[----:B------:R-:W-:Y:S02]  /*1c00*/  VIADD R6, R6, 0x1 ;  /* 0x0000000106067836 */ /* 0x000fe40000000000 */
[----:B------:R-:W-:Y:S01]  /*1c10*/  UISETP.NE.AND UP0, UPT, UR4, 0x7, UPT ;  /* 0x000000070400788c */ /* 0x000fe2000bf05270 */
[----:B------:R-:W-:Y:S02]  /*1c20*/  VIADD R5, R5, 0xffffffff ;  /* 0xffffffff05057836 */ /* 0x000fe40000000000 */
[C---:B------:R-:W-:Y:S01]  /*1c30*/  ISETP.NE.AND P0, PT, R6.reuse, 0x7, PT ;  /* 0x000000070600780c */ /* 0x040fe20003f05270 */
[----:B------:R-:W-:Y:S02]  /*1c40*/  USEL UR5, URZ, 0x1, UP0 ;  /* 0x000000013f057887 */ /* 0x000fe40008000000 */
[----:B------:R-:W-:Y:S01]  /*1c50*/  USEL UR4, UR4, URZ, UP0 ;  /* 0x0000003f04047287 */ /* 0x000fe20008000000 */
[----:B------:R-:W-:Y:S01]  /*1c60*/  SEL R6, R6, RZ, P0 ;  /* 0x000000ff06067207 */ /* 0x000fe20000000000 */
[----:B------:R-:W-:-:S02]  /*1c70*/  UPLOP3.LUT UP0, UPT, UPT, UPT, UPT, 0x80, 0x0 ;  /* 0x000000000000789c */ /* 0x000fc40003f0f070 */
[----:B------:R-:W-:Y:S01]  /*1c80*/  LOP3.LUT R9, R9, UR5, RZ, 0x3c, !PT ;  /* 0x0000000509097c12 */ /* 0x000fe2000f8e3cff */
[----:B------:R-:W-:Y:S08]  /*1c90*/  @P1 BRA `(.L_x_22) ;  /* 0xfffffff800f01947 */ /* 0x000ff0000383ffff */
.L_x_17:
[----:B------:R-:W0:Y:S01]  /*1ca0*/  LDC R5, c[0x0][0x294] ;  /* 0x0000a500ff057b82 */ /* 0x000e220000000800 */
[----:B------:R-:W-:Y:S02]  /*1cb0*/  WARPGROUP.DEPBAR.LE gsb0, 0x0 ;  /* 0x00008000000079c5 */ /* 0x000fe40000010000 */
[----:B0-----:R-:W-:-:S13]  /*1cc0*/  ISETP.GE.AND P0, PT, R5, 0x1, PT ;  /* 0x000000010500780c */ /* 0x001fda0003f06270 */
[----:B------:R-:W-:Y:S05]  /*1cd0*/  @!P0 BRA `(.L_x_23) ;  /* 0x0000000000748947 */ /* 0x000fea0003800000 */
[----:B------:R-:W-:-:S04]  /*1ce0*/  LOP3.LUT R6, R3, 0x1, RZ, 0xfc, !PT ;  /* 0x0000000103067812 */ /* 0x000fc800078efcff */
[----:B------:R-:W-:-:S13]  /*1cf0*/  ISETP.NE.AND P0, PT, R6, 0x3, PT ;  /* 0x000000030600780c */ /* 0x000fda0003f05270 */
[----:B------:R-:W-:Y:S05]  /*1d00*/  @!P0 BRA `(.L_x_24) ;  /* 0x0000000000048947 */ /* 0x000fea0003800000 */
[----:B------:R-:W-:Y:S01]  /*1d10*/  BPT.TRAP 0x1 ;  /* 0x000000040000795c */ /* 0x000fe20000300000 */
.L_x_24:
[----:B------:R-:W-:Y:S01]  /*1d20*/  ISETP.NE.AND P0, PT, R19, RZ, PT ;  /* 0x000000ff1300720c */ /* 0x000fe20003f05270 */
[----:B------:R-:W-:Y:S01]  /*1d30*/  BSSY B0, `(.L_x_25) ;  /* 0x0000015000007945 */ /* 0x000fe20003800000 */
[----:B------:R-:W-:-:S11]  /*1d40*/  ISETP.GT.U32.AND P1, PT, R3, 0x1, PT ;  /* 0x000000010300780c */ /* 0x000fd60003f24070 */
[----:B------:R-:W-:Y:S05]  /*1d50*/  @!P0 BRA `(.L_x_26) ;  /* 0x0000000000488947 */ /* 0x000fea0003800000 */
[----:B------:R-:W-:Y:S01]  /*1d60*/  VIADD R5, R5, 0x3f ;  /* 0x0000003f05057836 */ /* 0x000fe20000000000 */
[----:B------:R-:W0:Y:S04]  /*1d70*/  S2R R9, SR_CgaCtaId ;  /* 0x0000000000097919 */ /* 0x000e280000008800 */
[----:B------:R-:W-:-:S04]  /*1d80*/  SHF.R.S32.HI R6, RZ, 0x1f, R5 ;  /* 0x0000001fff067819 */ /* 0x000fc80000011405 */
[----:B------:R-:W-:-:S04]  /*1d90*/  LEA.HI R6, R6, R5, RZ, 0x6 ;  /* 0x0000000506067211 */ /* 0x000fc800078f30ff */
[----:B------:R-:W-:-:S04]  /*1da0*/  SHF.R.S32.HI R6, RZ, 0x6, R6 ;  /* 0x00000006ff067819 */ /* 0x000fc80000011406 */
[----:B------:R-:W-:-:S05]  /*1db0*/  VIMNMX R3, R6, 0x1, PT ;  /* 0x0000000106037848 */ /* 0x000fca0003fe0100 */
[----:B------:R-:W-:-:S04]  /*1dc0*/  IMAD.IADD R5, R6, 0x1, -R3 ;  /* 0x0000000106057824 */ /* 0x000fc800078e0a03 */
[----:B------:R-:W-:Y:S01]  /*1dd0*/  IMAD.WIDE.U32 R6, R5, 0x24924925, RZ ;  /* 0x2492492505067825 */ /* 0x000fe200078e00ff */
[----:B------:R-:W-:-:S03]  /*1de0*/  MOV R6, 0x400 ;  /* 0x0000040000067802 */ /* 0x000fc60000000f00 */
[----:B------:R-:W-:Y:S01]  /*1df0*/  IMAD.IADD R3, R5, 0x1, -R7 ;  /* 0x0000000105037824 */ /* 0x000fe200078e0a07 */
[----:B0-----:R-:W-:-:S04]  /*1e00*/  LEA R6, R9, R6, 0x18 ;  /* 0x0000000609067211 */ /* 0x001fc800078ec0ff */
[----:B------:R-:W-:-:S04]  /*1e10*/  LEA.HI R3, R3, R7, RZ, 0x1f ;  /* 0x0000000703037211 */ /* 0x000fc800078ff8ff */
[----:B------:R-:W-:-:S05]  /*1e20*/  SHF.R.U32.HI R3, RZ, 0x2, R3 ;  /* 0x00000002ff037819 */ /* 0x000fca0000011603 */
[----:B------:R-:W-:-:S04]  /*1e30*/  IMAD R3, R3, -0x7, R5 ;  /* 0xfffffff903037824 */ /* 0x000fc800078e0205 */
[----:B------:R-:W-:-:S04]  /*1e40*/  IMAD R3, R3, 0x8, R6 ;  /* 0x0000000803037824 */ /* 0x000fc800078e0206 */
[----:B------:R-:W-:-:S05]  /*1e50*/  VIADD R3, R3, 0x38038 ;  /* 0x0003803803037836 */ /* 0x000fca0000000000 */
[----:B------:R-:W-:-:S04]  /*1e60*/  PRMT R3, R4, 0x654, R3 ;  /* 0x0000065404037816 */ /* 0x000fc80000000003 */
[----:B------:R0:W-:Y:S03]  /*1e70*/  SYNCS.ARRIVE.TRANS64.RED.A1T0 RZ, [R3+URZ], RZ ;  /* 0x000000ff03ff79a7 */ /* 0x0001e6000810043f */
.L_x_26:
[----:B------:R-:W-:Y:S05]  /*1e80*/  BSYNC B0 ;  /* 0x0000000000007941 */ /* 0x000fea0003800000 */
.L_x_25:
[----:B------:R-:W-:Y:S05]  /*1e90*/  @P1 BRA `(.L_x_23) ;  /* 0x0000000000041947 */ /* 0x000fea0003800000 */
[----:B------:R-:W-:Y:S01]  /*1ea0*/  BPT.TRAP 0x1 ;  /* 0x000000040000795c */ /* 0x000fe20000300000 */
.L_x_23:
[----:B0-----:R-:W0:Y:S01]  /*1eb0*/  S2R R3, SR_TID.X ;  /* 0x0000000000037919 */ /* 0x001e220000002100 */
[----:B------:R-:W1:Y:S01]  /*1ec0*/  LDC.64 R18, c[0x0][0x280] ;  /* 0x0000a000ff127b82 */ /* 0x000e620000000a00 */
[----:B------:R-:W4:Y:S07]  /*1ed0*/  S2R R11, SR_CTAID.X ;  /* 0x00000000000b7919 */ /* 0x000f2e0000002500 */
[----:B------:R-:W2:Y:S01]  /*1ee0*/  LDC.64 R166, c[0x0][0x658] ;  /* 0x00019600ffa67b82 */ /* 0x000ea20000000a00 */
[----:B0-----:R-:W-:-:S04]  /*1ef0*/  SHF.R.S32.HI R4, RZ, 0x1f, R3 ;  /* 0x0000001fff047819 */ /* 0x001fc80000011403 */
[----:B------:R-:W-:Y:S01]  /*1f00*/  LEA.HI R4, R4, R3, RZ, 0x7 ;  /* 0x0000000304047211 */ /* 0x000fe200078f38ff */
[----:B----4-:R-:W-:-:S03]  /*1f10*/  IMAD.SHL.U32 R10, R11, 0x80, RZ ;  /* 0x000000800b0a7824 */ /* 0x010fc600078e00ff */
[----:B------:R-:W-:Y:S02]  /*1f20*/  LOP3.LUT R4, R4, 0xffffff80, RZ, 0xc0, !PT ;  /* 0xffffff8004047812 */ /* 0x000fe400078ec0ff */
[----:B-1----:R-:W-:-:S03]  /*1f30*/  ISETP.GE.AND P0, PT, R10, R18, PT ;  /* 0x000000120a00720c */ /* 0x002fc60003f06270 */
[----:B------:R-:W-:-:S05]  /*1f40*/  IMAD.IADD R8, R3, 0x1, -R4 ;  /* 0x0000000103087824 */ /* 0x000fca00078e0a04 */
[----:B------:R-:W-:-:S04]  /*1f50*/  SHF.R.S32.HI R7, RZ, 0x1f, R8 ;  /* 0x0000001fff077819 */ /* 0x000fc80000011408 */
[CC--:B------:R-:W-:Y:S02]  /*1f60*/  LEA.HI R3, R7.reuse, R8.reuse, RZ, 0x2 ;  /* 0x0000000807037211 */ /* 0x0c0fe400078f10ff */
[----:B------:R-:W-:Y:S02]  /*1f70*/  LEA.HI R6, R7, R8, RZ, 0x5 ;  /* 0x0000000807067211 */ /* 0x000fe400078f28ff */
[--C-:B------:R-:W-:Y:S02]  /*1f80*/  SHF.R.S32.HI R4, RZ, 0x2, R3.reuse ;  /* 0x00000002ff047819 */ /* 0x100fe40000011403 */
[----:B------:R-:W-:Y:S02]  /*1f90*/  SHF.R.S32.HI R5, RZ, 0x1f, R3 ;  /* 0x0000001fff057819 */ /* 0x000fe40000011403 */
[----:B------:R-:W-:Y:S02]  /*1fa0*/  LOP3.LUT R3, R3, 0xfffffffc, RZ, 0xc0, !PT ;  /* 0xfffffffc03037812 */ /* 0x000fe400078ec0ff */
[----:B------:R-:W-:-:S02]  /*1fb0*/  LEA.HI R5, R5, R4, RZ, 0x3 ;  /* 0x0000000405057211 */ /* 0x000fc400078f18ff */
[----:B------:R-:W-:Y:S01]  /*1fc0*/  SHF.R.S32.HI R9, RZ, 0x5, R6 ;  /* 0x00000005ff097819 */ /* 0x000fe20000011406 */
[----:B------:R-:W-:Y:S01]  /*1fd0*/  IMAD.IADD R8, R8, 0x1, -R3 ;  /* 0x0000000108087824 */ /* 0x000fe200078e0a03 */
[----:B------:R-:W-:-:S03]  /*1fe0*/  LOP3.LUT R5, R5, 0xfffffff8, RZ, 0xc0, !PT ;  /* 0xfffffff805057812 */ /* 0x000fc600078ec0ff */
[----:B------:R-:W-:Y:S02]  /*1ff0*/  IMAD.SHL.U32 R12, R8, 0x2, RZ ;  /* 0x00000002080c7824 */ /* 0x000fe400078e00ff */
[----:B------:R-:W-:-:S03]  /*2000*/  IMAD.IADD R4, R4, 0x1, -R5 ;  /* 0x0000000104047824 */ /* 0x000fc600078e0a05 */
[----:B------:R-:W-:Y:S02]  /*2010*/  SHF.R.S32.HI R13, RZ, 0x1f, R12 ;  /* 0x0000001fff0d7819 */ /* 0x000fe4000001140c */
[----:B------:R-:W-:-:S03]  /*2020*/  SHF.R.S32.HI R5, RZ, 0x1f, R4 ;  /* 0x0000001fff057819 */ /* 0x000fc60000011404 */
[----:B------:R-:W-:-:S04]  /*2030*/  IMAD.WIDE R158, R9, 0x10, R4 ;  /* 0x00000010099e7825 */ /* 0x000fc800078e0204 */
[----:B------:R-:W-:Y:S01]  /*2040*/  IMAD.WIDE R158, R11, 0x80, R158 ;  /* 0x000000800b9e7825 */ /* 0x000fe200078e029e */
[----:B--2---:R-:W-:Y:S06]  /*2050*/  @P0 EXIT ;  /* 0x000000000000094d */ /* 0x004fec0003800000 */
[----:B------:R-:W-:Y:S01]  /*2060*/  ULDC UR4, c[0x0][0x288] ;  /* 0x0000a20000047ab9 */ /* 0x000fe20000000800 */
[----:B------:R-:W-:Y:S01]  /*2070*/  IMAD.SHL.U32 R155, R16, 0x80, RZ ;  /* 0x00000080109b7824 */ /* 0x000fe200078e00ff */
[----:B------:R-:W-:Y:S01]  /*2080*/  ISETP.GE.AND P0, PT, R21, UR4, PT ;  /* 0x0000000415007c0c */ /* 0x000fe2000bf06270 */
[-C--:B------:R-:W-:Y:S01]  /*2090*/  IMAD.WIDE.U32 R6, R158, R166.reuse, R12 ;  /* 0x000000a69e067225 */ /* 0x080fe200078e000c */
[----:B------:R-:W-:Y:S01]  /*20a0*/  SHF.R.S32.HI R152, RZ, 0x1f, R21 ;  /* 0x0000001fff987819 */ /* 0x000fe20000011415 */
[----:B------:R-:W-:Y:S01]  /*20b0*/  ULDC.64 UR4, c[0x0][0x660] ;  /* 0x0001980000047ab9 */ /* 0x000fe20000000a00 */
[----:B------:R-:W-:Y:S01]  /*20c0*/  ISETP.GE.OR P0, PT, R155, R19, P0 ;  /* 0x000000139b00720c */ /* 0x000fe20000706670 */
[----:B------:R-:W-:Y:S01]  /*20d0*/  IMAD R3, R159, R166, RZ ;  /* 0x000000a69f037224 */ /* 0x000fe200078e02ff */
[----:B------:R-:W-:Y:S01]  /*20e0*/  SHF.R.S32.HI R153, RZ, 0x1f, R155 ;  /* 0x0000001fff997819 */ /* 0x000fe2000001149b */
[----:B------:R-:W-:Y:S01]  /*20f0*/  IMAD R16, R152, UR4, RZ ;  /* 0x0000000498107c24 */ /* 0x000fe2000f8e02ff */
[----:B------:R-:W-:Y:S01]  /*2100*/  IADD3 R6, P1, R155, R6, RZ ;  /* 0x000000069b067210 */ /* 0x000fe20007f3e0ff */
[----:B------:R-:W-:-:S05]  /*2110*/  IMAD R3, R158, R167, R3 ;  /* 0x000000a79e037224 */ /* 0x000fca00078e0203 */
[----:B------:R-:W-:-:S03]  /*2120*/  IADD3.X R7, R153, R7, R3, P1, !PT ;  /* 0x0000000799077210 */ /* 0x000fc60000ffe403 */
[----:B------:R-:W-:Y:S05]  /*2130*/  @P0 EXIT ;  /* 0x000000000000094d */ /* 0x000fea0003800000 */
[----:B------:R-:W-:Y:S01]  /*2140*/  ULDC UR6, c[0x0][0x28c] ;  /* 0x0000a30000067ab9 */ /* 0x000fe20000000800 */
[C---:B------:R-:W-:Y:S01]  /*2150*/  IMAD R3, R21.reuse, UR5, R16 ;  /* 0x0000000515037c24 */ /* 0x040fe2000f8e0210 */
[----:B------:R-:W-:Y:S01]  /*2160*/  ISETP.GE.AND P0, PT, R162, UR6, PT ;  /* 0x00000006a2007c0c */ /* 0x000fe2000bf06270 */
[----:B------:R-:W-:Y:S01]  /*2170*/  ULDC UR6, c[0x0][0x290] ;  /* 0x0000a40000067ab9 */ /* 0x000fe20000000800 */
[----:B------:R-:W-:Y:S01]  /*2180*/  SHF.R.S32.HI R16, RZ, 0x1f, R14 ;  /* 0x0000001fff107819 */ /* 0x000fe2000001140e */
[----:B------:R-:W-:Y:S01]  /*2190*/  IMAD.WIDE.U32 R6, R21, UR4, R6 ;  /* 0x0000000415067c25 */ /* 0x000fe2000f8e0006 */
[----:B------:R-:W-:Y:S01]  /*21a0*/  ISETP.GE.OR P0, PT, R14, UR6, P0 ;  /* 0x000000060e007c0c */ /* 0x000fe20008706670 */
[----:B------:R-:W-:Y:S01]  /*21b0*/  ULDC.64 UR4, c[0x0][0x670] ;  /* 0x00019c0000047ab9 */ /* 0x000fe20000000a00 */
[----:B------:R-:W-:Y:S01]  /*21c0*/  SHF.R.S32.HI R15, RZ, 0x1f, R162 ;  /* 0x0000001fff0f7819 */ /* 0x000fe200000114a2 */
[----:B------:R-:W-:Y:S02]  /*21d0*/  IMAD.IADD R7, R7, 0x1, R3 ;  /* 0x0000000107077824 */ /* 0x000fe400078e0203 */
[----:B------:R-:W-:-:S02]  /*21e0*/  IMAD R11, R16, UR4, RZ ;  /* 0x00000004100b7c24 */ /* 0x000fc4000f8e02ff */
[----:B------:R-:W-:-:S04]  /*21f0*/  IMAD.WIDE.U32 R6, R14, UR4, R6 ;  /* 0x000000040e067c25 */ /* 0x000fc8000f8e0006 */
[----:B------:R-:W-:Y:S02]  /*2200*/  IMAD R11, R14, UR5, R11 ;  /* 0x000000050e0b7c24 */ /* 0x000fe4000f8e020b */
[----:B------:R-:W-:Y:S01]  /*2210*/  IMAD R3, R9, -0x10, -R10 ;  /* 0xfffffff009037824 */ /* 0x000fe200078e0a0a */
[----:B------:R-:W-:Y:S06]  /*2220*/  @P0 EXIT ;  /* 0x000000000000094d */ /* 0x000fec0003800000 */
[----:B------:R-:W-:Y:S01]  /*2230*/  ULDC.64 UR4, c[0x0][0x668] ;  /* 0x00019a0000047ab9 */ /* 0x000fe20000000a00 */
[----:B---3-5:R-:W-:Y:S01]  /*2240*/  FSETP.NEU.AND P1, PT, R2, RZ, PT ;  /* 0x000000ff0200720b */ /* 0x028fe20003f2d000 */
[----:B------:R-:W-:Y:S01]  /*2250*/  IMAD.IADD R7, R7, 0x1, R11 ;  /* 0x0000000107077824 */ /* 0x000fe200078e020b */
[----:B------:R-:W-:Y:S01]  /*2260*/  IADD3 R3, R3, R18, -R4 ;  /* 0x0000001203037210 */ /* 0x000fe20007ffe804 */
[----:B------:R-:W-:Y:S01]  /*2270*/  IMAD R5, R15, UR4, RZ ;  /* 0x000000040f057c24 */ /* 0x000fe2000f8e02ff */
[----:B------:R-:W-:Y:S01]  /*2280*/  SHF.L.U64.HI R157, R166, 0x6, R167 ;  /* 0x00000006a69d7819 */ /* 0x000fe200000102a7 */
[----:B------:R-:W-:Y:S01]  /*2290*/  IMAD R8, R8, -0x2, R19 ;  /* 0xfffffffe08087824 */ /* 0x000fe200078e0213 */
[----:B------:R-:W-:Y:S01]  /*22a0*/  SHF.L.U64.HI R167, R166, 0x3, R167 ;  /* 0x00000003a6a77819 */ /* 0x000fe200000102a7 */
[C---:B------:R-:W-:Y:S02]  /*22b0*/  IMAD R9, R162.reuse, UR5, R5 ;  /* 0x00000005a2097c24 */ /* 0x040fe4000f8e0205 */
[----:B------:R-:W-:Y:S01]  /*22c0*/  IMAD.WIDE.U32 R10, R162, UR4, R6 ;  /* 0x00000004a20a7c25 */ /* 0x000fe2000f8e0006 */
[----:B------:R-:W-:-:S03]  /*22d0*/  ULDC.64 UR4, c[0x0][0x640] ;  /* 0x0001900000047ab9 */ /* 0x000fc60000000a00 */
[----:B------:R-:W-:Y:S02]  /*22e0*/  IMAD.IADD R4, R8, 0x1, -R155 ;  /* 0x0000000108047824 */ /* 0x000fe400078e0a9b */
[----:B------:R-:W-:Y:S02]  /*22f0*/  IMAD R5, R15, UR4, RZ ;  /* 0x000000040f057c24 */ /* 0x000fe4000f8e02ff */
[----:B------:R-:W-:Y:S01]  /*2300*/  IMAD.SHL.U32 R20, R166, 0x40, RZ ;  /* 0x00000040a6147824 */ /* 0x000fe200078e00ff */
[----:B------:R-:W-:Y:S01]  /*2310*/  ISETP.GT.AND P5, PT, R4, RZ, PT ;  /* 0x000000ff0400720c */ /* 0x000fe20003fa4270 */
[----:B------:R-:W-:Y:S02]  /*2320*/  IMAD R161, R162, UR5, R5 ;  /* 0x00000005a2a17c24 */ /* 0x000fe4000f8e0205 */
[----:B------:R-:W-:Y:S01]  /*2330*/  IMAD.SHL.U32 R156, R166, 0x8, RZ ;  /* 0x00000008a69c7824 */ /* 0x000fe200078e00ff */
[----:B------:R-:W-:Y:S01]  /*2340*/  ISETP.GT.AND P0, PT, R3, RZ, P5 ;  /* 0x000000ff0300720c */ /* 0x000fe20002f04270 */
[----:B------:R-:W-:Y:S01]  /*2350*/  IMAD.IADD R23, R11, 0x1, R9 ;  /* 0x000000010b177824 */ /* 0x000fe200078e0209 */
[----:B------:R-:W-:Y:S11]  /*2360*/  @!P1 BRA `(.L_x_27) ;  /* 0x00000064000c9947 */ /* 0x000ff60003800000 */
[----:B------:R-:W-:Y:S01]  /*2370*/  IADD3 R6, P1, R155, R12, RZ ;  /* 0x0000000c9b067210 */ /* 0x000fe20007f3e0ff */
[----:B------:R-:W-:Y:S01]  /*2380*/  ULDC.64 UR6, c[0x0][0x638] ;  /* 0x00018e0000067ab9 */ /* 0x000fe20000000a00 */
[----:B------:R-:W-:Y:S01]  /*2390*/  ULDC.64 UR8, c[0x0][0x648] ;  /* 0x0001920000087ab9 */ /* 0x000fe20000000a00 */
[----:B------:R-:W-:Y:S01]  /*23a0*/  IMAD R152, R152, UR6, RZ ;  /* 0x0000000698987c24 */ /* 0x000fe2000f8e02ff */
[----:B------:R-:W-:Y:S01]  /*23b0*/  ULDC.64 UR10, c[0x0][0x630] ;  /* 0x00018c00000a7ab9 */ /* 0x000fe20000000a00 */
[----:B------:R-:W-:Y:S01]  /*23c0*/  IMAD.X R7, R153, 0x1, R13, P1 ;  /* 0x0000000199077824 */ /* 0x000fe200008e060d */
[----:B------:R-:W-:Y:S01]  /*23d0*/  ULDC.64 UR14, c[0x0][0x628] ;  /* 0x00018a00000e7ab9 */ /* 0x000fe20000000a00 */
[C---:B------:R-:W-:Y:S02]  /*23e0*/  IMAD R152, R21.reuse, UR7, R152 ;  /* 0x0000000715987c24 */ /* 0x040fe4000f8e0298 */
[----:B------:R-:W-:-:S04]  /*23f0*/  IMAD.WIDE.U32 R6, R21, UR6, R6 ;  /* 0x0000000615067c25 */ /* 0x000fc8000f8e0006 */
[----:B------:R-:W-:Y:S02]  /*2400*/  IMAD R5, R16, UR8, RZ ;  /* 0x0000000810057c24 */ /* 0x000fe4000f8e02ff */
[----:B------:R-:W-:Y:S02]  /*2410*/  IMAD.IADD R7, R7, 0x1, R152 ;  /* 0x0000000107077824 */ /* 0x000fe400078e0298 */
[C---:B------:R-:W-:Y:S02]  /*2420*/  IMAD R154, R14.reuse, UR9, R5 ;  /* 0x000000090e9a7c24 */ /* 0x040fe4000f8e0205 */
[----:B------:R-:W-:-:S04]  /*2430*/  IMAD.WIDE.U32 R6, R14, UR8, R6 ;  /* 0x000000080e067c25 */ /* 0x000fc8000f8e0006 */
[----:B------:R-:W-:Y:S02]  /*2440*/  IMAD.IADD R7, R7, 0x1, R154 ;  /* 0x0000000107077824 */ /* 0x000fe400078e029a */
[----:B------:R-:W-:Y:S02]  /*2450*/  IMAD R5, R159, UR10, RZ ;  /* 0x0000000a9f057c24 */ /* 0x000fe4000f8e02ff */
[----:B------:R-:W-:-:S04]  /*2460*/  IMAD.WIDE.U32 R16, R162, UR4, R6 ;  /* 0x00000004a2107c25 */ /* 0x000fc8000f8e0006 */
[----:B------:R-:W-:Y:S02]  /*2470*/  IMAD.IADD R19, R161, 0x1, R17 ;  /* 0x00000001a1137824 */ /* 0x000fe400078e0211 */
[----:B------:R-:W-:Y:S02]  /*2480*/  IMAD.MOV.U32 R18, RZ, RZ, R16 ;  /* 0x000000ffff127224 */ /* 0x000fe400078e0010 */
[C---:B------:R-:W-:Y:S02]  /*2490*/  IMAD R15, R158.reuse, UR11, R5 ;  /* 0x0000000b9e0f7c24 */ /* 0x040fe4000f8e0205 */
[----:B------:R-:W-:-:S04]  /*24a0*/  IMAD.WIDE.U32 R6, R158, UR10, R18 ;  /* 0x0000000a9e067c25 */ /* 0x000fc8000f8e0012 */
[----:B------:R-:W-:Y:S01]  /*24b0*/  IMAD.IADD R5, R7, 0x1, R15 ;  /* 0x0000000107057824 */ /* 0x000fe200078e020f */
[----:B------:R-:W-:-:S04]  /*24c0*/  LEA R8, P1, R6, UR14, 0x1 ;  /* 0x0000000e06087c11 */ /* 0x000fc8000f8208ff */
[----:B------:R-:W-:-:S05]  /*24d0*/  LEA.HI.X R9, R6, UR15, R5, 0x1, P1 ;  /* 0x0000000f06097c11 */ /* 0x000fca00088f0c05 */
[----:B------:R0:W2:Y:S01]  /*24e0*/  @P0 LDG.E.LTC128B.U16 R5, desc[UR12][R8.64] ;  /* 0x0000000c08050981 */ /* 0x0000a2000c1e1520 */
[----:B------:R-:W-:Y:S01]  /*24f0*/  IMAD.WIDE.U32 R162, R162, UR4, RZ ;  /* 0x00000004a2a27c25 */ /* 0x000fe2000f8e00ff */
[----:B------:R-:W-:Y:S01]  /*2500*/  ULDC.64 UR4, c[0x0][0x650] ;  /* 0x0001940000047ab9 */ /* 0x000fe20000000a00 */
[----:B------:R-:W-:Y:S01]  /*2510*/  ISETP.GT.AND P4, PT, R4, 0x1, PT ;  /* 0x000000010400780c */ /* 0x000fe20003f84270 */
[----:B------:R-:W-:Y:S01]  /*2520*/  BSSY B0, `(.L_x_28) ;  /* 0x0000019000007945 */ /* 0x000fe20003800000 */
[----:B------:R-:W-:Y:S02]  /*2530*/  IMAD.IADD R161, R163, 0x1, R161 ;  /* 0x00000001a3a17824 */ /* 0x000fe400078e02a1 */
[----:B------:R-:W-:-:S04]  /*2540*/  IMAD.MOV.U32 R160, RZ, RZ, R162 ;  /* 0x000000ffffa07224 */ /* 0x000fc800078e00a2 */
[----:B------:R-:W-:-:S04]  /*2550*/  IMAD.WIDE.U32 R6, R158, UR10, R160 ;  /* 0x0000000a9e067c25 */ /* 0x000fc8000f8e00a0 */
[----:B------:R-:W-:Y:S02]  /*2560*/  IMAD.IADD R7, R15, 0x1, R7 ;  /* 0x000000010f077824 */ /* 0x000fe400078e0207 */
[----:B------:R-:W-:-:S04]  /*2570*/  IMAD.WIDE.U32 R6, R14, UR8, R6 ;  /* 0x000000080e067c25 */ /* 0x000fc8000f8e0006 */
[----:B------:R-:W-:Y:S02]  /*2580*/  IMAD.IADD R7, R154, 0x1, R7 ;  /* 0x000000019a077824 */ /* 0x000fe400078e0207 */
[----:B------:R-:W-:-:S04]  /*2590*/  IMAD.WIDE.U32 R6, R21, UR6, R6 ;  /* 0x0000000615067c25 */ /* 0x000fc8000f8e0006 */
[----:B------:R-:W-:Y:S01]  /*25a0*/  IMAD.IADD R22, R152, 0x1, R7 ;  /* 0x0000000198167824 */ /* 0x000fe200078e0207 */
[----:B0-----:R-:W-:Y:S02]  /*25b0*/  IADD3 R9, P2, P3, R155, R6, R12 ;  /* 0x000000069b097210 */ /* 0x001fe40007b5e00c */
[C---:B------:R-:W-:Y:S02]  /*25c0*/  LEA R6, P1, R10.reuse, UR4, 0x1 ;  /* 0x000000040a067c11 */ /* 0x040fe4000f8208ff */
[----:B------:R-:W-:Y:S02]  /*25d0*/  IADD3.X R22, R153, R22, R13, P2, P3 ;  /* 0x0000001699167210 */ /* 0x000fe400017e640d */
[----:B------:R-:W-:Y:S02]  /*25e0*/  LEA.HI.X R7, R10, UR5, R23, 0x1, P1 ;  /* 0x000000050a077c11 */ /* 0x000fe400088f0c17 */
[----:B------:R-:W-:Y:S02]  /*25f0*/  ISETP.GT.AND P1, PT, R3, RZ, P4 ;  /* 0x000000ff0300720c */ /* 0x000fe40002724270 */
[----:B------:R-:W-:-:S04]  /*2600*/  LEA R8, P2, R9, UR14, 0x1 ;  /* 0x0000000e09087c11 */ /* 0x000fc8000f8408ff */
[----:B------:R-:W-:Y:S01]  /*2610*/  LEA.HI.X R9, R9, UR15, R22, 0x1, P2 ;  /* 0x0000000f09097c11 */ /* 0x000fe200090f0c16 */
[----:B--2---:R-:W-:-:S05]  /*2620*/  HADD2.F32 R11, -RZ, R5.H0_H0 ;  /* 0x20000005ff0b7230 */ /* 0x004fca0000004100 */
[----:B------:R-:W-:-:S04]  /*2630*/  FMUL R11, R11, R2 ;  /* 0x000000020b0b7220 */ /* 0x000fc80000400000 */
[C---:B------:R-:W-:Y:S01]  /*2640*/  FFMA R11, R88.reuse, R0, R11 ;  /* 0x00000000580b7223 */ /* 0x040fe2000000000b */
[----:B------:R-:W-:-:S04]  /*2650*/  LOP3.LUT R88, R88, 0xfffffffd, RZ, 0xc0, !PT ;  /* 0xfffffffd58587812 */ /* 0x000fc800078ec0ff */
[----:B------:R-:W-:Y:S02]  /*2660*/  F2FP.F16.F32.PACK_AB R11, RZ, R11 ;  /* 0x0000000bff0b723e */ /* 0x000fe400000000ff */
[----:B------:R-:W-:-:S03]  /*2670*/  @P4 LOP3.LUT R88, R88, 0x2, RZ, 0xfc, !PT ;  /* 0x0000000258584812 */ /* 0x000fc600078efcff */
[----:B------:R0:W-:Y:S01]  /*2680*/  @P0 STG.E.U16 desc[UR12][R6.64], R11 ;  /* 0x0000000b06000986 */ /* 0x0001e2000c10150c */
[----:B------:R-:W-:Y:S05]  /*2690*/  @!P1 BRA `(.L_x_29) ;  /* 0x0000000000049947 */ /* 0x000fea0003800000 */
[----:B------:R1:W5:Y:S02]  /*26a0*/  LDG.E.LTC128B.U16 R5, desc[UR12][R8.64+0x2] ;  /* 0x0000020c08057981 */ /* 0x000364000c1e1520 */
.L_x_29:
[----:B------:R-:W-:Y:S05]  /*26b0*/  BSYNC B0 ;  /* 0x0000000000007941 */ /* 0x000fea0003800000 */
.L_x_28:
[----:B------:R-:W-:Y:S01]  /*26c0*/  USHF.L.U32 UR4, UR10, 0x3, URZ ;  /* 0x000000030a047899 */ /* 0x000fe2000800063f */
[----:B0----5:R-:W-:Y:S01]  /*26d0*/  HADD2.F32 R11, -RZ, R5.H0_H0 ;  /* 0x20000005ff0b7230 */ /* 0x021fe20000004100 */
[----:B------:R-:W-:Y:S01]  /*26e0*/  USHF.L.U64.HI UR5, UR10, 0x3, UR11 ;  /* 0x000000030a057899 */ /* 0x000fe2000801020b */
[----:B------:R-:W-:-:S03]  /*26f0*/  ISETP.GT.AND P0, PT, R3, 0x8, P5 ;  /* 0x000000080300780c */ /* 0x000fc60002f04270 */
[----:B------:R-:W-:Y:S02]  /*2700*/  IMAD.U32 R164, RZ, RZ, UR4 ;  /* 0x00000004ffa47e24 */ /* 0x000fe4000f8e00ff */
[----:B------:R-:W-:Y:S01]  /*2710*/  FMUL R22, R11, R2 ;  /* 0x000000020b167220 */ /* 0x000fe20000400000 */
[----:B------:R-:W-:-:S03]  /*2720*/  IMAD.U32 R165, RZ, RZ, UR5 ;  /* 0x00000005ffa57e24 */ /* 0x000fc6000f8e00ff */
[----:B------:R-:W-:Y:S01]  /*2730*/  FFMA R22, R89, R0, R22 ;  /* 0x0000000059167223 */ /* 0x000fe20000000016 */
[----:B------:R-:W-:Y:S01]  /*2740*/  IMAD.WIDE.U32 R10, R158, UR10, R164 ;  /* 0x0000000a9e0a7c25 */ /* 0x000fe2000f8e00a4 */
[----:B------:R-:W-:-:S03]  /*2750*/  PRMT R89, R5, 0x7610, R89 ;  /* 0x0000761005597816 */ /* 0x000fc60000000059 */
[----:B------:R-:W-:Y:S01]  /*2760*/  IMAD.IADD R15, R15, 0x1, R11 ;  /* 0x000000010f0f7824 */ /* 0x000fe200078e020b */
[----:B------:R-:W-:Y:S02]  /*2770*/  IADD3 R11, P2, R16, R10, RZ ;  /* 0x0000000a100b7210 */ /* 0x000fe40007f5e0ff */
[----:B------:R-:W-:-:S03]  /*2780*/  F2FP.F16.F32.PACK_AB R23, RZ, R22 ;  /* 0x00000016ff17723e */ /* 0x000fc600000000ff */
[----:B------:R-:W-:Y:S01]  /*2790*/  IMAD.X R166, R15, 0x1, R19, P2 ;  /* 0x000000010fa67824 */ /* 0x000fe200010e0613 */
[----:B------:R-:W-:Y:S02]  /*27a0*/  LEA R22, P2, R11, UR14, 0x1 ;  /* 0x0000000e0b167c11 */ /* 0x000fe4000f8408ff */
[----:B------:R-:W-:Y:S02]  /*27b0*/  PRMT R168, R23, 0x7610, R168 ;  /* 0x0000761017a87816 */ /* 0x000fe400000000a8 */
[----:B------:R-:W-:-:S03]  /*27c0*/  LEA.HI.X R23, R11, UR15, R166, 0x1, P2 ;  /* 0x0000000f0b177c11 */ /* 0x000fc600090f0ca6 */
[----:B------:R0:W-:Y:S04]  /*27d0*/  @P1 STG.E.U16 desc[UR12][R6.64+0x2], R168 ;  /* 0x000002a806001986 */ /* 0x0001e8000c10150c */
[----:B------:R2:W3:Y:S01]  /*27e0*/  @P0 LDG.E.LTC128B.U16 R89, desc[UR12][R22.64] ;  /* 0x0000000c16590981 */ /* 0x0004e2000c1e1520 */
[----:B------:R-:W-:Y:S01]  /*27f0*/  IADD3 R10, P1, R162, R10, RZ ;  /* 0x0000000aa20a7210 */ /* 0x000fe20007f3e0ff */
[----:B------:R-:W-:Y:S04]  /*2800*/  BSSY B0, `(.L_x_30) ;  /* 0x0000016000007945 */ /* 0x000fe80003800000 */
[----:B------:R-:W-:Y:S01]  /*2810*/  IMAD.X R11, R15, 0x1, R161, P1 ;  /* 0x000000010f0b7824 */ /* 0x000fe200008e06a1 */
[----:B------:R-:W-:Y:S01]  /*2820*/  SHF.L.U64.HI R15, R156, 0x1, R167 ;  /* 0x000000019c0f7819 */ /* 0x000fe200000102a7 */
[----:B------:R-:W-:-:S04]  /*2830*/  IMAD.WIDE.U32 R10, R14, UR8, R10 ;  /* 0x000000080e0a7c25 */ /* 0x000fc8000f8e000a */
[----:B------:R-:W-:Y:S02]  /*2840*/  IMAD.IADD R11, R154, 0x1, R11 ;  /* 0x000000019a0b7824 */ /* 0x000fe400078e020b */
[----:B------:R-:W-:-:S04]  /*2850*/  IMAD.WIDE.U32 R10, R21, UR6, R10 ;  /* 0x00000006150a7c25 */ /* 0x000fc8000f8e000a */
[----:B--2---:R-:W-:Y:S01]  /*2860*/  IMAD.IADD R23, R152, 0x1, R11 ;  /* 0x0000000198177824 */ /* 0x004fe200078e020b */
[----:B------:R-:W-:Y:S01]  /*2870*/  IADD3 R11, P2, P3, R155, R10, R12 ;  /* 0x0000000a9b0b7210 */ /* 0x000fe20007b5e00c */
[----:B---3--:R-:W-:-:S05]  /*2880*/  HADD2.F32 R5, -RZ, R89.H0_H0 ;  /* 0x20000059ff057230 */ /* 0x008fca0000004100 */
[----:B------:R-:W-:-:S04]  /*2890*/  FMUL R5, R5, R2 ;  /* 0x0000000205057220 */ /* 0x000fc80000400000 */
[----:B------:R-:W-:Y:S01]  /*28a0*/  FFMA R90, R90, R0, R5 ;  /* 0x000000005a5a7223 */ /* 0x000fe20000000005 */
[----:B------:R-:W-:-:S04]  /*28b0*/  IMAD.SHL.U32 R5, R156, 0x2, RZ ;  /* 0x000000029c057824 */ /* 0x000fc800078e00ff */
[----:B------:R-:W-:Y:S02]  /*28c0*/  F2FP.F16.F32.PACK_AB R156, RZ, R90 ;  /* 0x0000005aff9c723e */ /* 0x000fe400000000ff */
[----:B------:R-:W-:Y:S02]  /*28d0*/  IADD3 R22, P1, R5, R6, RZ ;  /* 0x0000000605167210 */ /* 0x000fe40007f3e0ff */
[----:B------:R-:W-:Y:S02]  /*28e0*/  IADD3.X R90, R153, R23, R13, P2, P3 ;  /* 0x00000017995a7210 */ /* 0x000fe400017e640d */
[----:B------:R-:W-:Y:S01]  /*28f0*/  ISETP.GT.AND P2, PT, R3, 0x8, P4 ;  /* 0x000000080300780c */ /* 0x000fe20002744270 */
[----:B------:R-:W-:Y:S01]  /*2900*/  IMAD.X R23, R15, 0x1, R7, P1 ;  /* 0x000000010f177824 */ /* 0x000fe200008e0607 */
[----:B------:R-:W-:-:S04]  /*2910*/  LEA R10, P3, R11, UR14, 0x1 ;  /* 0x0000000e0b0a7c11 */ /* 0x000fc8000f8608ff */
[----:B------:R0:W-:Y:S01]  /*2920*/  @P0 STG.E.U16 desc[UR12][R22.64], R156 ;  /* 0x0000009c16000986 */ /* 0x0001e2000c10150c */
[----:B------:R-:W-:-:S06]  /*2930*/  LEA.HI.X R11, R11, UR15, R90, 0x1, P3 ;  /* 0x0000000f0b0b7c11 */ /* 0x000fcc00098f0c5a */
[----:B------:R-:W-:Y:S05]  /*2940*/  @!P2 BRA `(.L_x_31) ;  /* 0x000000000004a947 */ /* 0x000fea0003800000 */
[----:B------:R2:W5:Y:S02]  /*2950*/  LDG.E.LTC128B.U16 R89, desc[UR12][R10.64+0x2] ;  /* 0x0000020c0a597981 */ /* 0x000564000c1e1520 */
.L_x_31:
[----:B------:R-:W-:Y:S05]  /*2960*/  BSYNC B0 ;  /* 0x0000000000007941 */ /* 0x000fea0003800000 */
.L_x_30:
[----:B-----5:R-:W-:Y:S01]  /*2970*/  HADD2.F32 R167, -RZ, R89.H0_H0 ;  /* 0x20000059ffa77230 */ /* 0x020fe20000004100 */
[----:B------:R-:W-:Y:S01]  /*2980*/  ISETP.GT.AND P3, PT, R4, 0x8, PT ;  /* 0x000000080400780c */ /* 0x000fe20003f64270 */
[----:B------:R-:W-:Y:S01]  /*2990*/  BSSY B0, `(.L_x_32) ;  /* 0x000000a000007945 */ /* 0x000fe20003800000 */
[----:B------:R-:W-:Y:S02]  /*29a0*/  LOP3.LUT R88, R88, 0xfffffffb, RZ, 0xc0, !PT ;  /* 0xfffffffb58587812 */ /* 0x000fe400078ec0ff */
[----:B------:R-:W-:Y:S01]  /*29b0*/  FMUL R90, R167, R2 ;  /* 0x00000002a75a7220 */ /* 0x000fe20000400000 */
[----:B------:R-:W-:-:S03]  /*29c0*/  ISETP.GT.AND P0, PT, R3, RZ, P3 ;  /* 0x000000ff0300720c */ /* 0x000fc60001f04270 */
[----:B------:R-:W-:-:S05]  /*29d0*/  FFMA R90, R91, R0, R90 ;  /* 0x000000005b5a7223 */ /* 0x000fca000000005a */
[----:B------:R-:W-:Y:S02]  /*29e0*/  F2FP.F16.F32.PACK_AB R90, RZ, R90 ;  /* 0x0000005aff5a723e */ /* 0x000fe400000000ff */
[----:B------:R-:W-:-:S03]  /*29f0*/  @P3 LOP3.LUT R88, R88, 0x4, RZ, 0xfc, !PT ;  /* 0x0000000458583812 */ /* 0x000fc600078efcff */
[----:B------:R3:W-:Y:S01]  /*2a00*/  @P2 STG.E.U16 desc[UR12][R22.64+0x2], R90 ;  /* 0x0000025a16002986 */ /* 0x0007e2000c10150c */
[----:B------:R-:W-:Y:S05]  /*2a10*/  @!P0 BRA `(.L_x_33) ;  /* 0x0000000000048947 */ /* 0x000fea0003800000 */
[----:B------:R4:W5:Y:S02]  /*2a20*/  LDG.E.LTC128B.U16 R89, desc[UR12][R8.64+0x10] ;  /* 0x0000100c08597981 */ /* 0x000964000c1e1520 */
.L_x_33:
[----:B------:R-:W-:Y:S05]  /*2a30*/  BSYNC B0 ;  /* 0x0000000000007941 */ /* 0x000fea0003800000 */
.L_x_32:
        /* <DEDUP_REMOVED lines=12> */
.L_x_35:
[----:B------:R-:W-:Y:S05]  /*2b00*/  BSYNC B0 ;  /* 0x0000000000007941 */ /* 0x000fea0003800000 */
.L_x_34:
[----:B0----5:R-:W-:Y:S01]  /*2b10*/  HADD2.F32 R91, -RZ, R89.H0_H0 ;  /* 0x20000059ff5b7230 */ /* 0x021fe20000004100 */
[----:B------:R-:W-:Y:S01]  /*2b20*/  IADD3 R167, P0, R158, 0x40, RZ ;  /* 0x000000409ea77810 */ /* 0x000fe20007f1e0ff */
[----:B------:R-:W-:Y:S03]  /*2b30*/  BSSY B0, `(.L_x_36) ;  /* 0x000000d000007945 */ /* 0x000fe60003800000 */
[----:B---3--:R-:W-:Y:S01]  /*2b40*/  FMUL R90, R91, R2 ;  /* 0x000000025b5a7220 */ /* 0x008fe20000400000 */
[----:B------:R-:W-:Y:S01]  /*2b50*/  IMAD.X R158, RZ, RZ, R159, P0 ;  /* 0x000000ffff9e7224 */ /* 0x000fe200000e069f */
[----:B------:R-:W-:Y:S02]  /*2b60*/  ISETP.GT.AND P0, PT, R3, 0x8, P3 ;  /* 0x000000080300780c */ /* 0x000fe40001f04270 */
[----:B------:R-:W-:Y:S01]  /*2b70*/  FFMA R90, R93, R0, R90 ;  /* 0x000000005d5a7223 */ /* 0x000fe2000000005a */
[----:B------:R-:W-:-:S04]  /*2b80*/  IMAD R158, R158, UR10, RZ ;  /* 0x0000000a9e9e7c24 */ /* 0x000fc8000f8e02ff */
[----:B------:R-:W-:Y:S01]  /*2b90*/  F2FP.F16.F32.PACK_AB R92, RZ, R90 ;  /* 0x0000005aff5c723e */ /* 0x000fe200000000ff */
[C---:B------:R-:W-:Y:S02]  /*2ba0*/  IMAD R169, R167.reuse, UR11, R158 ;  /* 0x0000000ba7a97c24 */ /* 0x040fe4000f8e029e */
[----:B------:R-:W-:Y:S02]  /*2bb0*/  IMAD.WIDE.U32 R90, R167, UR10, R160 ;  /* 0x0000000aa75a7c25 */ /* 0x000fe4000f8e00a0 */
[----:B------:R0:W-:Y:S02]  /*2bc0*/  @P1 STG.E.U16 desc[UR12][R6.64+0x12], R92 ;  /* 0x0000125c06001986 */ /* 0x0001e4000c10150c */
[----:B------:R-:W-:Y:S01]  /*2bd0*/  IMAD.IADD R93, R169, 0x1, R91 ;  /* 0x00000001a95d7824 */ /* 0x000fe200078e025b */
[----:B------:R-:W-:Y:S06]  /*2be0*/  @!P0 BRA `(.L_x_37) ;  /* 0x0000000000048947 */ /* 0x000fec0003800000 */
[----:B------:R3:W5:Y:S02]  /*2bf0*/  LDG.E.LTC128B.U16 R89, desc[UR12][R10.64+0x10] ;  /* 0x0000100c0a597981 */ /* 0x000764000c1e1520 */
.L_x_37:
[----:B------:R-:W-:Y:S05]  /*2c00*/  BSYNC B0 ;  /* 0x0000000000007941 */ /* 0x000fea0003800000 */
.L_x_36:
[----:B------:R-:W-:Y:S01]  /*2c10*/  IMAD.WIDE.U32 R158, R167, UR10, R164 ;  /* 0x0000000aa79e7c25 */ /* 0x000fe2000f8e00a4 */
[----:B------:R-:W-:Y:S03]  /*2c20*/  BSSY B0, `(.L_x_38) ;  /* 0x0000017000007945 */ /* 0x000fe60003800000 */
[----:B0-----:R-:W-:Y:S02]  /*2c30*/  IMAD.MOV.U32 R92, RZ, RZ, R90 ;  /* 0x000000ffff5c7224 */ /* 0x001fe400078e005a */
[----:B-----5:R-:W-:Y:S02]  /*2c40*/  HADD2.F32 R163, -RZ, R89.H0_H0 ;  /* 0x20000059ffa37230 */ /* 0x020fe40000004100 */
[----:B------:R-:W-:Y:S01]  /*2c50*/  IMAD.WIDE.U32 R90, R14, UR8, R92 ;  /* 0x000000080e5a7c25 */ /* 0x000fe2000f8e005c */
[----:B------:R-:W-:-:S03]  /*2c60*/  IADD3 R92, P1, R162, R158, RZ ;  /* 0x0000009ea25c7210 */ /* 0x000fc60007f3e0ff */
[----:B------:R-:W-:Y:S01]  /*2c70*/  FMUL R163, R163, R2 ;  /* 0x00000002a3a37220 */ /* 0x000fe20000400000 */
[----:B------:R-:W-:Y:S02]  /*2c80*/  IMAD.IADD R165, R169, 0x1, R159 ;  /* 0x00000001a9a57824 */ /* 0x000fe400078e029f */
[----:B------:R-:W-:Y:S02]  /*2c90*/  IMAD.IADD R91, R154, 0x1, R91 ;  /* 0x000000019a5b7824 */ /* 0x000fe400078e025b */
[----:B------:R-:W-:Y:S01]  /*2ca0*/  FFMA R163, R94, R0, R163 ;  /* 0x000000005ea37223 */ /* 0x000fe200000000a3 */
[----:B------:R-:W-:Y:S01]  /*2cb0*/  IMAD.X R93, R165, 0x1, R161, P1 ;  /* 0x00000001a55d7824 */ /* 0x000fe200008e06a1 */
[----:B------:R-:W-:Y:S01]  /*2cc0*/  ISETP.GT.AND P1, PT, R3, 0x8, P2 ;  /* 0x000000080300780c */ /* 0x000fe20001724270 */
[----:B------:R-:W-:Y:S02]  /*2cd0*/  IMAD.WIDE.U32 R90, R21, UR6, R90 ;  /* 0x00000006155a7c25 */ /* 0x000fe4000f8e005a */
[----:B------:R-:W-:-:S02]  /*2ce0*/  F2FP.F16.F32.PACK_AB R163, RZ, R163 ;  /* 0x000000a3ffa3723e */ /* 0x000fc400000000ff */
[----:B------:R-:W-:Y:S01]  /*2cf0*/  IMAD.WIDE.U32 R92, R14, UR8, R92 ;  /* 0x000000080e5c7c25 */ /* 0x000fe2000f8e005c */
[----:B------:R-:W-:Y:S02]  /*2d00*/  PRMT R14, R89, 0x7610, R14 ;  /* 0x00007610590e7816 */ /* 0x000fe4000000000e */
[----:B------:R0:W-:Y:S01]  /*2d10*/  @P0 STG.E.U16 desc[UR12][R22.64+0x10], R163 ;  /* 0x000010a316000986 */ /* 0x0001e2000c10150c */
[----:B------:R-:W-:Y:S01]  /*2d20*/  IMAD.IADD R161, R152, 0x1, R91 ;  /* 0x0000000198a17824 */ /* 0x000fe200078e025b */
[----:B------:R-:W-:Y:S01]  /*2d30*/  IADD3 R94, P0, P2, R155, R90, R12 ;  /* 0x0000005a9b5e7210 */ /* 0x000fe20007a1e00c */
[----:B------:R-:W-:-:S03]  /*2d40*/  IMAD.IADD R93, R154, 0x1, R93 ;  /* 0x000000019a5d7824 */ /* 0x000fc600078e025d */
[----:B------:R-:W-:Y:S01]  /*2d50*/  IADD3.X R161, R153, R161, R13, P0, P2 ;  /* 0x000000a199a17210 */ /* 0x000fe200007e440d */
[----:B------:R-:W-:Y:S01]  /*2d60*/  IMAD.WIDE.U32 R90, R21, UR6, R92 ;  /* 0x00000006155a7c25 */ /* 0x000fe2000f8e005c */
[----:B------:R-:W-:Y:S07]  /*2d70*/  @!P1 BRA `(.L_x_39) ;  /* 0x0000000000049947 */ /* 0x000fee0003800000 */
[----:B------:R0:W5:Y:S02]  /*2d80*/  LDG.E.LTC128B.U16 R14, desc[UR12][R10.64+0x12] ;  /* 0x0000120c0a0e7981 */ /* 0x000164000c1e1520 */
.L_x_39:
[----:B------:R-:W-:Y:S05]  /*2d90*/  BSYNC B0 ;  /* 0x0000000000007941 */ /* 0x000fea0003800000 */
.L_x_38:
[----:B-----5:R-:W-:Y:S01]  /*2da0*/  HADD2.F32 R21, -RZ, R14.H0_H0 ;  /* 0x2000000eff157230 */ /* 0x020fe20000004100 */
[----:B------:R-:W-:Y:S01]  /*2db0*/  IADD3 R155, P0, P2, R155, R90, R12 ;  /* 0x0000005a9b9b7210 */ /* 0x000fe20007a1e00c */
[----:B------:R-:W-:Y:S01]  /*2dc0*/  IMAD.IADD R90, R152, 0x1, R91 ;  /* 0x00000001985a7824 */ /* 0x000fe200078e025b */
[C---:B------:R-:W-:Y:S01]  /*2dd0*/  SHF.L.U64.HI R91, R20.reuse, 0x1, R157 ;  /* 0x00000001145b7819 */ /* 0x040fe2000001029d */
[----:B------:R-:W-:Y:S02]  /*2de0*/  IMAD.SHL.U32 R89, R20, 0x2, RZ ;  /* 0x0000000214597824 */ /* 0x000fe400078e00ff */
[----:B------:R-:W-:Y:S01]  /*2df0*/  FMUL R12, R21, R2 ;  /* 0x00000002150c7220 */ /* 0x000fe20000400000 */
[----:B------:R-:W-:Y:S01]  /*2e00*/  ISETP.GT.AND P3, PT, R4, 0x10, PT ;  /* 0x000000100400780c */ /* 0x000fe20003f64270 */
[----:B------:R-:W-:Y:S01]  /*2e10*/  BSSY B0, `(.L_x_40) ;  /* 0x000000f000007945 */ /* 0x000fe20003800000 */
[----:B------:R-:W-:Y:S01]  /*2e20*/  IADD3.X R90, R153, R90, R13, P0, P2 ;  /* 0x0000005a995a7210 */ /* 0x000fe200007e440d */
[----:B------:R-:W-:Y:S01]  /*2e30*/  FFMA R12, R95, R0, R12 ;  /* 0x000000005f0c7223 */ /* 0x000fe2000000000c */
[----:B------:R-:W-:Y:S01]  /*2e40*/  @P1 IMAD.MOV.U32 R13, RZ, RZ, R23 ;  /* 0x000000ffff0d1224 */ /* 0x000fe200078e0017 */
[----:B------:R-:W-:-:S02]  /*2e50*/  IADD3 R20, P0, P2, R5, R6, R89 ;  /* 0x0000000605147210 */ /* 0x000fc40007a1e059 */
[----:B------:R-:W-:Y:S02]  /*2e60*/  LOP3.LUT R88, R88, 0xffffffef, RZ, 0xc0, !PT ;  /* 0xffffffef58587812 */ /* 0x000fe400078ec0ff */
[----:B------:R-:W-:Y:S02]  /*2e70*/  F2FP.F16.F32.PACK_AB R12, RZ, R12 ;  /* 0x0000000cff0c723e */ /* 0x000fe400000000ff */
[----:B------:R-:W-:Y:S02]  /*2e80*/  IADD3.X R21, R15, R7, R91, P0, P2 ;  /* 0x000000070f157210 */ /* 0x000fe400007e445b */
[----:B------:R-:W-:Y:S01]  /*2e90*/  PRMT R92, R12, 0x7610, R92 ;  /* 0x000076100c5c7816 */ /* 0x000fe2000000005c */
[----:B------:R-:W-:Y:S01]  /*2ea0*/  @P1 IMAD.MOV.U32 R12, RZ, RZ, R22 ;  /* 0x000000ffff0c1224 */ /* 0x000fe200078e0016 */
[----:B------:R-:W-:Y:S02]  /*2eb0*/  ISETP.GT.AND P0, PT, R3, RZ, P3 ;  /* 0x000000ff0300720c */ /* 0x000fe40001f04270 */
[----:B------:R-:W-:-:S02]  /*2ec0*/  @P3 LOP3.LUT R88, R88, 0x10, RZ, 0xfc, !PT ;  /* 0x0000001058583812 */ /* 0x000fc400078efcff */
[----:B------:R0:W-:Y:S09]  /*2ed0*/  @P1 STG.E.U16 desc[UR12][R12.64+0x12], R92 ;  /* 0x0000125c0c001986 */ /* 0x0001f2000c10150c */
[----:B------:R-:W-:Y:S05]  /*2ee0*/  @!P0 BRA `(.L_x_41) ;  /* 0x0000000000048947 */ /* 0x000fea0003800000 */
[----:B------:R0:W5:Y:S02]  /*2ef0*/  LDG.E.LTC128B.U16 R14, desc[UR12][R8.64+0x20] ;  /* 0x0000200c080e7981 */ /* 0x000164000c1e1520 */
.L_x_41:
[----:B------:R-:W-:Y:S05]  /*2f00*/  BSYNC B0 ;  /* 0x0000000000007941 */ /* 0x000fea0003800000 */
.L_x_40:
[----:B0----5:R-:W-:Y:S01]  /*2f10*/  HADD2.F32 R13, -RZ, R14.H0_H0 ;  /* 0x2000000eff0d7230 */ /* 0x021fe20000004100 */
[----:B------:R-:W-:Y:S01]  /*2f20*/  ISETP.GT.AND P1, PT, R4, 0x11, PT ;  /* 0x000000110400780c */ /* 0x000fe20003f24270 */
[----:B------:R-:W-:Y:S01]  /*2f30*/  BSSY B0, `(.L_x_42) ;  /* 0x000000a000007945 */ /* 0x000fe20003800000 */
[----:B------:R-:W-:Y:S02]  /*2f40*/  LOP3.LUT R88, R88, 0xffffffbf, RZ, 0xc0, !PT ;  /* 0xffffffbf58587812 */ /* 0x000fe400078ec0ff */
[----:B------:R-:W-:-:S04]  /*2f50*/  FMUL R13, R13, R2 ;  /* 0x000000020d0d7220 */ /* 0x000fc80000400000 */
[----:B------:R-:W-:-:S05]  /*2f60*/  FFMA R13, R96, R0, R13 ;  /* 0x00000000600d7223 */ /* 0x000fca000000000d */
[----:B------:R-:W-:Y:S02]  /*2f70*/  F2FP.F16.F32.PACK_AB R13, RZ, R13 ;  /* 0x0000000dff0d723e */ /* 0x000fe400000000ff */
[----:B------:R-:W-:-:S03]  /*2f80*/  @P1 LOP3.LUT R88, R88, 0x40, RZ, 0xfc, !PT ;  /* 0x0000004058581812 */ /* 0x000fc600078efcff */
[----:B------:R0:W-:Y:S01]  /*2f90*/  @P0 STG.E.U16 desc[UR12][R6.64+0x20], R13 ;  /* 0x0000200d06000986 */ /* 0x0001e2000c10150c */
[----:B------:R-:W-:-:S13]  /*2fa0*/  ISETP.GT.AND P0, PT, R3, RZ, P1 ;  /* 0x000000ff0300720c */ /* 0x000fda0000f04270 */
[----:B0-----:R-:W-:Y:S05]  /*2fb0*/  @!P0 BRA `(.L_x_43) ;  /* 0x0000000000048947 */ /* 0x001fea0003800000 */
[----:B------:R0:W5:Y:S02]  /*2fc0*/  LDG.E.LTC128B.U16 R14, desc[UR12][R8.64+0x22] ;  /* 0x0000220c080e7981 */ /* 0x000164000c1e1520 */
.L_x_43:
[----:B------:R-:W-:Y:S05]  /*2fd0*/  BSYNC B0 ;  /* 0x0000000000007941 */ /* 0x000fea0003800000 */
.L_x_42:
[----:B-----5:R-:W-:Y:S01]  /*2fe0*/  HADD2.F32 R13, -RZ, R14.H0_H0 ;  /* 0x2000000eff0d7230 */ /* 0x020fe20000004100 */
[----:B------:R-:W-:Y:S04]  /*2ff0*/  BSSY B0, `(.L_x_44) ;  /* 0x0000008000007945 */ /* 0x000fe80003800000 */
[----:B------:R-:W-:-:S04]  /*3000*/  FMUL R12, R13, R2 ;  /* 0x000000020d0c7220 */ /* 0x000fc80000400000 */
[----:B------:R-:W-:-:S05]  /*3010*/  FFMA R12, R97, R0, R12 ;  /* 0x00000000610c7223 */ /* 0x000fca000000000c */
[----:B------:R-:W-:-:S05]  /*3020*/  F2FP.F16.F32.PACK_AB R12, RZ, R12 ;  /* 0x0000000cff0c723e */ /* 0x000fca00000000ff */
[----:B------:R0:W-:Y:S01]  /*3030*/  @P0 STG.E.U16 desc[UR12][R6.64+0x22], R12 ;  /* 0x0000220c06000986 */ /* 0x0001e2000c10150c */
[----:B------:R-:W-:-:S13]  /*3040*/  ISETP.GT.AND P0, PT, R3, 0x8, P3 ;  /* 0x000000080300780c */ /* 0x000fda0001f04270 */
[----:B0-----:R-:W-:Y:S05]  /*3050*/  @!P0 BRA `(.L_x_45) ;  /* 0x0000000000048947 */ /* 0x001fea0003800000 */
[----:B------:R0:W5:Y:S02]  /*3060*/  LDG.E.LTC128B.U16 R14, desc[UR12][R10.64+0x20] ;  /* 0x0000200c0a0e7981 */ /* 0x000164000c1e1520 */
.L_x_45:
[----:B------:R-:W-:Y:S05]  /*3070*/  BSYNC B0 ;  /* 0x0000000000007941 */ /* 0x000fea0003800000 */
.L_x_44:
[----:B-----5:R-:W-:Y:S01]  /*3080*/  HADD2.F32 R13, -RZ, R14.H0_H0 ;  /* 0x2000000eff0d7230 */ /* 0x020fe20000004100 */
[----:B------:R-:W-:Y:S01]  /*3090*/  BSSY B0, `(.L_x_46) ;  /* 0x000000b000007945 */ /* 0x000fe20003800000 */
[----:B------:R-:W-:-:S03]  /*30a0*/  @P0 IMAD.MOV.U32 R12, RZ, RZ, R22 ;  /* 0x000000ffff0c0224 */ /* 0x000fc600078e0016 */
[----:B------:R-:W-:-:S04]  /*30b0*/  FMUL R13, R13, R2 ;  /* 0x000000020d0d7220 */ /* 0x000fc80000400000 */
[----:B------:R-:W-:-:S05]  /*30c0*/  FFMA R13, R98, R0, R13 ;  /* 0x00000000620d7223 */ /* 0x000fca000000000d */
[----:B------:R-:W-:-:S04]  /*30d0*/  F2FP.F16.F32.PACK_AB R13, RZ, R13 ;  /* 0x0000000dff0d723e */ /* 0x000fc800000000ff */
[----:B------:R-:W-:Y:S01]  /*30e0*/  PRMT R92, R13, 0x7610, R92 ;  /* 0x000076100d5c7816 */ /* 0x000fe2000000005c */
[----:B------:R-:W-:-:S05]  /*30f0*/  @P0 IMAD.MOV.U32 R13, RZ, RZ, R23 ;  /* 0x000000ffff0d0224 */ /* 0x000fca00078e0017 */
[----:B------:R0:W-:Y:S01]  /*3100*/  @P0 STG.E.U16 desc[UR12][R12.64+0x20], R92 ;  /* 0x0000205c0c000986 */ /* 0x0001e2000c10150c */
[----:B------:R-:W-:-:S13]  /*3110*/  ISETP.GT.AND P0, PT, R3, 0x8, P1 ;  /* 0x000000080300780c */ /* 0x000fda0000f04270 */
[----:B0-----:R-:W-:Y:S05]  /*3120*/  @!P0 BRA `(.L_x_47) ;  /* 0x0000000000048947 */ /* 0x001fea0003800000 */
[----:B------:R0:W5:Y:S02]  /*3130*/  LDG.E.LTC128B.U16 R14, desc[UR12][R10.64+0x22] ;  /* 0x0000220c0a0e7981 */ /* 0x000164000c1e1520 */
.L_x_47:
[----:B------:R-:W-:Y:S05]  /*3140*/  BSYNC B0 ;  /* 0x0000000000007941 */ /* 0x000fea0003800000 */
.L_x_46:
[----:B-----5:R-:W-:Y:S01]  /*3150*/  HADD2.F32 R13, -RZ, R14.H0_H0 ;  /* 0x2000000eff0d7230 */ /* 0x020fe20000004100 */
[----:B------:R-:W-:Y:S01]  /*3160*/  ISETP.GT.AND P2, PT, R4, 0x18, PT ;  /* 0x000000180400780c */ /* 0x000fe20003f44270 */
[----:B------:R-:W-:Y:S01]  /*3170*/  BSSY B0, `(.L_x_48) ;  /* 0x0000017000007945 */ /* 0x000fe20003800000 */
[----:B------:R-:W-:Y:S02]  /*3180*/  LOP3.LUT R88, R88, 0xfbffffff, RZ, 0xc0, !PT ;  /* 0xfbffffff58587812 */ /* 0x000fe400078ec0ff */
[----:B------:R-:W-:-:S04]  /*3190*/  FMUL R12, R13, R2 ;  /* 0x000000020d0c7220 */ /* 0x000fc80000400000 */
[----:B------:R-:W-:-:S05]  /*31a0*/  FFMA R12, R99, R0, R12 ;  /* 0x00000000630c7223 */ /* 0x000fca000000000c */
[----:B------:R-:W-:Y:S02]  /*31b0*/  F2FP.F16.F32.PACK_AB R12, RZ, R12 ;  /* 0x0000000cff0c723e */ /* 0x000fe400000000ff */
[----:B------:R-:W-:Y:S02]  /*31c0*/  @P2 LOP3.LUT R88, R88, 0x4000000, RZ, 0xfc, !PT ;  /* 0x0400000058582812 */ /* 0x000fe400078efcff */
[----:B------:R-:W-:Y:S01]  /*31d0*/  PRMT R17, R12, 0x7610, R17 ;  /* 0x000076100c117816 */ /* 0x000fe20000000011 */
[----:B------:R-:W-:-:S04]  /*31e0*/  IMAD.WIDE.U32 R12, R167, UR10, R18 ;  /* 0x0000000aa70c7c25 */ /* 0x000fc8000f8e0012 */
[----:B------:R1:W-:Y:S01]  /*31f0*/  @P0 STG.E.U16 desc[UR12][R22.64+0x22], R17 ;  /* 0x0000221116000986 */ /* 0x0003e2000c10150c */
[----:B------:R-:W-:Y:S01]  /*3200*/  IMAD.IADD R13, R13, 0x1, R169 ;  /* 0x000000010d0d7824 */ /* 0x000fe200078e02a9 */
[----:B------:R-:W-:-:S04]  /*3210*/  LEA R92, P0, R12, UR14, 0x1 ;  /* 0x0000000e0c5c7c11 */ /* 0x000fc8000f8008ff */
[----:B------:R-:W-:Y:S02]  /*3220*/  LEA.HI.X R93, R12, UR15, R13, 0x1, P0 ;  /* 0x0000000f0c5d7c11 */ /* 0x000fe400080f0c0d */
[----:B------:R-:W-:-:S04]  /*3230*/  LEA R12, P0, R94, UR14, 0x1 ;  /* 0x0000000e5e0c7c11 */ /* 0x000fc8000f8008ff */
[----:B------:R-:W-:Y:S02]  /*3240*/  LEA.HI.X R13, R94, UR15, R161, 0x1, P0 ;  /* 0x0000000f5e0d7c11 */ /* 0x000fe400080f0ca1 */
[----:B------:R-:W-:-:S05]  /*3250*/  IADD3 R16, P0, R16, R158, RZ ;  /* 0x0000009e10107210 */ /* 0x000fca0007f1e0ff */
[----:B------:R-:W-:Y:S01]  /*3260*/  IMAD.X R19, R165, 0x1, R19, P0 ;  /* 0x00000001a5137824 */ /* 0x000fe200000e0613 */
[----:B------:R-:W-:-:S04]  /*3270*/  LEA R18, P0, R16, UR14, 0x1 ;  /* 0x0000000e10127c11 */ /* 0x000fc8000f8008ff */
[----:B------:R-:W-:Y:S02]  /*3280*/  LEA.HI.X R19, R16, UR15, R19, 0x1, P0 ;  /* 0x0000000f10137c11 */ /* 0x000fe400080f0c13 */
[----:B------:R-:W-:-:S04]  /*3290*/  LEA R16, P0, R155, UR14, 0x1 ;  /* 0x0000000e9b107c11 */ /* 0x000fc8000f8008ff */
[----:B-1----:R-:W-:Y:S02]  /*32a0*/  LEA.HI.X R17, R155, UR15, R90, 0x1, P0 ;  /* 0x0000000f9b117c11 */ /* 0x002fe400080f0c5a */
[----:B------:R-:W-:-:S13]  /*32b0*/  ISETP.GT.AND P0, PT, R3, RZ, P2 ;  /* 0x000000ff0300720c */ /* 0x000fda0001704270 */
[----:B------:R-:W-:Y:S05]  /*32c0*/  @!P0 BRA `(.L_x_49) ;  /* 0x0000000000048947 */ /* 0x000fea0003800000 */
[----:B------:R1:W5:Y:S02]  /*32d0*/  LDG.E.LTC128B.U16 R14, desc[UR12][R8.64+0x30] ;  /* 0x0000300c080e7981 */ /* 0x000364000c1e1520 */
.L_x_49:
[----:B------:R-:W-:Y:S05]  /*32e0*/  BSYNC B0 ;  /* 0x0000000000007941 */ /* 0x000fea0003800000 */
.L_x_48:
[----:B-----5:R-:W-:Y:S01]  /*32f0*/  HADD2.F32 R95, -RZ, R14.H0_H0 ;  /* 0x2000000eff5f7230 */ /* 0x020fe20000004100 */
        /* <DEDUP_REMOVED lines=11> */
.L_x_51:
[----:B------:R-:W-:Y:S05]  /*33b0*/  BSYNC B0 ;  /* 0x0000000000007941 */ /* 0x000fea0003800000 */
.L_x_50:
        /* <DEDUP_REMOVED lines=9> */
.L_x_53:
[----:B------:R-:W-:Y:S05]  /*3450*/  BSYNC B0 ;  /* 0x0000000000007941 */ /* 0x000fea0003800000 */
.L_x_52:
        /* <DEDUP_REMOVED lines=9> */
.L_x_55:
[----:B------:R-:W-:Y:S05]  /*34f0*/  BSYNC B0 ;  /* 0x0000000000007941 */ /* 0x000fea0003800000 */
.L_x_54:
        /* <DEDUP_REMOVED lines=12> */
.L_x_57:
[----:B------:R-:W-:Y:S05]  /*35c0*/  BSYNC B0 ;  /* 0x0000000000007941 */ /* 0x000fea0003800000 */
.L_x_56:
        /* <DEDUP_REMOVED lines=12> */
.L_x_59:
[----:B------:R-:W-:Y:S05]  /*3690*/  BSYNC B0 ;  /* 0x0000000000007941 */ /* 0x000fea0003800000 */
.L_x_58:
        /* <DEDUP_REMOVED lines=9> */
.L_x_61:
[----:B------:R-:W-:Y:S05]  /*3730*/  BSYNC B0 ;  /* 0x0000000000007941 */ /* 0x000fea0003800000 */
.L_x_60:
        /* <DEDUP_REMOVED lines=9> */
.L_x_63:
[----:B------:R-:W-:Y:S05]  /*37d0*/  BSYNC B0 ;  /* 0x0000000000007941 */ /* 0x000fea0003800000 */
.L_x_62:
        /* <DEDUP_REMOVED lines=12> */
.L_x_65:
[----:B------:R-:W-:Y:S05]  /*38a0*/  BSYNC B0 ;  /* 0x0000000000007941 */ /* 0x000fea0003800000 */
.L_x_64:
        /* <DEDUP_REMOVED lines=12> */
.L_x_67:
[----:B------:R-:W-:Y:S05]  /*3970*/  BSYNC B0 ;  /* 0x0000000000007941 */ /* 0x000fea0003800000 */
.L_x_66:
        /* <DEDUP_REMOVED lines=9> */
.L_x_69:
[----:B------:R-:W-:Y:S05]  /*3a10*/  BSYNC B0 ;  /* 0x0000000000007941 */ /* 0x000fea0003800000 */
.L_x_68:
        /* <DEDUP_REMOVED lines=9> */
.L_x_71:
[----:B------:R-:W-:Y:S05]  /*3ab0*/  BSYNC B0 ;  /* 0x0000000000007941 */ /* 0x000fea0003800000 */
.L_x_70:
        /* <DEDUP_REMOVED lines=12> */
.L_x_73:
[----:B------:R-:W-:Y:S05]  /*3b80*/  BSYNC B0 ;  /* 0x0000000000007941 */ /* 0x000fea0003800000 */
.L_x_72:
        /* <DEDUP_REMOVED lines=12> */
.L_x_75:
[----:B------:R-:W-:Y:S05]  /*3c50*/  BSYNC B0 ;  /* 0x0000000000007941 */ /* 0x000fea0003800000 */
.L_x_74:
        /* <DEDUP_REMOVED lines=9> */
.L_x_77:
[----:B------:R-:W-:Y:S05]  /*3cf0*/  BSYNC B0 ;  /* 0x0000000000007941 */ /* 0x000fea0003800000 */
.L_x_76:
        /* <DEDUP_REMOVED lines=9> */
.L_x_79:
[----:B------:R-:W-:Y:S05]  /*3d90*/  BSYNC B0 ;  /* 0x0000000000007941 */ /* 0x000fea0003800000 */
.L_x_78:
        /* <DEDUP_REMOVED lines=12> */
.L_x_81:
[----:B------:R-:W-:Y:S05]  /*3e60*/  BSYNC B0 ;  /* 0x0000000000007941 */ /* 0x000fea0003800000 */
.L_x_80:
        /* <DEDUP_REMOVED lines=12> */
.L_x_83:
[----:B------:R-:W-:Y:S05]  /*3f30*/  BSYNC B0 ;  /* 0x0000000000007941 */ /* 0x000fea0003800000 */
.L_x_82:
        /* <DEDUP_REMOVED lines=9> */
.L_x_85:
[----:B------:R-:W-:Y:S05]  /*3fd0*/  BSYNC B0 ;  /* 0x0000000000007941 */ /* 0x000fea0003800000 */
.L_x_84:
        /* <DEDUP_REMOVED lines=9> */
.L_x_87:
[----:B------:R-:W-:Y:S05]  /*4070*/  BSYNC B0 ;  /* 0x0000000000007941 */ /* 0x000fea0003800000 */
.L_x_86:
        /* <DEDUP_REMOVED lines=12> */
.L_x_89:
[----:B------:R-:W-:Y:S05]  /*4140*/  BSYNC B0 ;  /* 0x0000000000007941 */ /* 0x000fea0003800000 */
.L_x_88:
        /* <DEDUP_REMOVED lines=12> */
.L_x_91:
[----:B------:R-:W-:Y:S05]  /*4210*/  BSYNC B0 ;  /* 0x0000000000007941 */ /* 0x000fea0003800000 */
.L_x_90:
        /* <DEDUP_REMOVED lines=9> */
.L_x_93:
[----:B------:R-:W-:Y:S05]  /*42b0*/  BSYNC B0 ;  /* 0x0000000000007941 */ /* 0x000fea0003800000 */
.L_x_92:
        /* <DEDUP_REMOVED lines=9> */
.L_x_95:
[----:B------:R-:W-:Y:S05]  /*4350*/  BSYNC B0 ;  /* 0x0000000000007941 */ /* 0x000fea0003800000 */
.L_x_94:
        /* <DEDUP_REMOVED lines=12> */
.L_x_97:
[----:B------:R-:W-:Y:S05]  /*4420*/  BSYNC B0 ;  /* 0x0000000000007941 */ /* 0x000fea0003800000 */
.L_x_96:
        /* <DEDUP_REMOVED lines=12> */
.L_x_99:
[----:B------:R-:W-:Y:S05]  /*44f0*/  BSYNC B0 ;  /* 0x0000000000007941 */ /* 0x000fea0003800000 */
.L_x_98:
        /* <DEDUP_REMOVED lines=9> */
.L_x_101:
[----:B------:R-:W-:Y:S05]  /*4590*/  BSYNC B0 ;  /* 0x0000000000007941 */ /* 0x000fea0003800000 */
.L_x_100:
        /* <DEDUP_REMOVED lines=9> */
.L_x_103:
[----:B------:R-:W-:Y:S05]  /*4630*/  BSYNC B0 ;  /* 0x0000000000007941 */ /* 0x000fea0003800000 */
.L_x_102:
        /* <DEDUP_REMOVED lines=12> */
.L_x_105:
[----:B------:R-:W-:Y:S05]  /*4700*/  BSYNC B0 ;  /* 0x0000000000007941 */ /* 0x000fea0003800000 */
.L_x_104:
        /* <DEDUP_REMOVED lines=12> */
.L_x_107:
[----:B------:R-:W-:Y:S05]  /*47d0*/  BSYNC B0 ;  /* 0x0000000000007941 */ /* 0x000fea0003800000 */
.L_x_106:
        /* <DEDUP_REMOVED lines=9> */
.L_x_109:
[----:B------:R-:W-:Y:S05]  /*4870*/  BSYNC B0 ;  /* 0x0000000000007941 */ /* 0x000fea0003800000 */
.L_x_108:
        /* <DEDUP_REMOVED lines=9> */
.L_x_111:
[----:B------:R-:W-:Y:S05]  /*4910*/  BSYNC B0 ;  /* 0x0000000000007941 */ /* 0x000fea0003800000 */
.L_x_110:
        /* <DEDUP_REMOVED lines=12> */
.L_x_113:
[----:B------:R-:W-:Y:S05]  /*49e0*/  BSYNC B0 ;  /* 0x0000000000007941 */ /* 0x000fea0003800000 */
.L_x_112:
        /* <DEDUP_REMOVED lines=12> */
.L_x_115:
[----:B------:R-:W-:Y:S05]  /*4ab0*/  BSYNC B0 ;  /* 0x0000000000007941 */ /* 0x000fea0003800000 */
.L_x_114:
        /* <DEDUP_REMOVED lines=9> */
.L_x_117:
[----:B------:R-:W-:Y:S05]  /*4b50*/  BSYNC B0 ;  /* 0x0000000000007941 */ /* 0x000fea0003800000 */
.L_x_116:
        /* <DEDUP_REMOVED lines=9> */
.L_x_119:
[----:B------:R-:W-:Y:S05]  /*4bf0*/  BSYNC B0 ;  /* 0x0000000000007941 */ /* 0x000fea0003800000 */
.L_x_118:
        /* <DEDUP_REMOVED lines=12> */
.L_x_121:
[----:B------:R-:W-:Y:S05]  /*4cc0*/  BSYNC B0 ;  /* 0x0000000000007941 */ /* 0x000fea0003800000 */
.L_x_120:
        /* <DEDUP_REMOVED lines=12> */
.L_x_123:
[----:B------:R-:W-:Y:S05]  /*4d90*/  BSYNC B0 ;  /* 0x0000000000007941 */ /* 0x000fea0003800000 */
.L_x_122:
        /* <DEDUP_REMOVED lines=9> */
.L_x_125:
[----:B------:R-:W-:Y:S05]  /*4e30*/  BSYNC B0 ;  /* 0x0000000000007941 */ /* 0x000fea0003800000 */
.L_x_124:
        /* <DEDUP_REMOVED lines=9> */
.L_x_127:
[----:B------:R-:W-:Y:S05]  /*4ed0*/  BSYNC B0 ;  /* 0x0000000000007941 */ /* 0x000fea0003800000 */
.L_x_126:
        /* <DEDUP_REMOVED lines=12> */
.L_x_129:
[----:B------:R-:W-:Y:S05]  /*4fa0*/  BSYNC B0 ;  /* 0x0000000000007941 */ /* 0x000fea0003800000 */
.L_x_128:
        /* <DEDUP_REMOVED lines=12> */
.L_x_131:
[----:B------:R-:W-:Y:S05]  /*5070*/  BSYNC B0 ;  /* 0x0000000000007941 */ /* 0x000fea0003800000 */
.L_x_130:
        /* <DEDUP_REMOVED lines=9> */
.L_x_133:
[----:B------:R-:W-:Y:S05]  /*5110*/  BSYNC B0 ;  /* 0x0000000000007941 */ /* 0x000fea0003800000 */
.L_x_132:
        /* <DEDUP_REMOVED lines=9> */
.L_x_135:
[----:B------:R-:W-:Y:S05]  /*51b0*/  BSYNC B0 ;  /* 0x0000000000007941 */ /* 0x000fea0003800000 */
.L_x_134:
[----:B-----5:R-:W-:Y:S01]  /*51c0*/  HADD2.F32 R95, -RZ, R14.H0_H0 ;  /* 0x2000000eff5f7230 */ /* 0x020fe20000004100 */
[----:B------:R-:W-:Y:S01]  /*51d0*/  ISETP.GT.AND P3, PT, R4, 0x70, PT ;  /* 0x000000700400780c */ /* 0x000fe20003f64270 */
[----:B------:R-:W-:Y:S03]  /*51e0*/  BSSY B0, `(.L_x_136) ;  /* 0x0000008000007945 */ /* 0x000fe60003800000 */
[----:B------:R-:W-:-:S04]  /*51f0*/  FMUL R90, R95, R2 ;  /* 0x000000025f5a7220 */ /* 0x000fc80000400000 */
[----:B------:R-:W-:-:S05]  /*5200*/  FFMA R90, R143, R0, R90 ;  /* 0x000000008f5a7223 */ /* 0x000fca000000005a */
[----:B------:R-:W-:-:S05]  /*5210*/  F2FP.F16.F32.PACK_AB R90, RZ, R90 ;  /* 0x0000005aff5a723e */ /* 0x000fca00000000ff */
[----:B------:R0:W-:Y:S01]  /*5220*/  @P0 STG.E.U16 desc[UR12][R22.64+0xd2], R90 ;  /* 0x0000d25a16000986 */ /* 0x0001e2000c10150c */
[----:B------:R-:W-:-:S13]  /*5230*/  ISETP.GT.AND P0, PT, R3, RZ, P3 ;  /* 0x000000ff0300720c */ /* 0x000fda0001f04270 */
[----:B0-----:R-:W-:Y:S05]  /*5240*/  @!P0 BRA `(.L_x_137) ;  /* 0x0000000000048947 */ /* 0x001fea0003800000 */
[----:B------:R0:W5:Y:S02]  /*5250*/  LDG.E.LTC128B.U16 R14, desc[UR12][R8.64+0xe0] ;  /* 0x0000e00c080e7981 */ /* 0x000164000c1e1520 */
.L_x_137:
[----:B------:R-:W-:Y:S05]  /*5260*/  BSYNC B0 ;  /* 0x0000000000007941 */ /* 0x000fea0003800000 */
.L_x_136:
        /* <DEDUP_REMOVED lines=10> */
.L_x_139:
[----:B------:R-:W-:Y:S05]  /*5310*/  BSYNC B0 ;  /* 0x0000000000007941 */ /* 0x000fea0003800000 */
.L_x_138:
        /* <DEDUP_REMOVED lines=9> */
.L_x_141:
[----:B------:R-:W-:Y:S05]  /*53b0*/  BSYNC B0 ;  /* 0x0000000000007941 */ /* 0x000fea0003800000 */
.L_x_140:
        /* <DEDUP_REMOVED lines=9> */
.L_x_143:
[----:B------:R-:W-:Y:S05]  /*5450*/  BSYNC B0 ;  /* 0x0000000000007941 */ /* 0x000fea0003800000 */
.L_x_142:
        /* <DEDUP_REMOVED lines=10> */
.L_x_145:
[----:B------:R-:W-:Y:S05]  /*5500*/  BSYNC B0 ;  /* 0x0000000000007941 */ /* 0x000fea0003800000 */
.L_x_144:
[----:B-----5:R-:W-:Y:S01]  /*5510*/  HADD2.F32 R95, -RZ, R14.H0_H0 ;  /* 0x2000000eff5f7230 */ /* 0x020fe20000004100 */
[----:B------:R-:W-:Y:S04]  /*5520*/  BSSY B0, `(.L_x_146) ;  /* 0x000000b000007945 */ /* 0x000fe80003800000 */
[----:B------:R-:W-:-:S04]  /*5530*/  FMUL R95, R95, R2 ;  /* 0x000000025f5f7220 */ /* 0x000fc80000400000 */
[----:B------:R-:W-:-:S05]  /*5540*/  FFMA R95, R148, R0, R95 ;  /* 0x00000000945f7223 */ /* 0x000fca000000005f */
[----:B------:R-:W-:-:S05]  /*5550*/  F2FP.F16.F32.PACK_AB R95, RZ, R95 ;  /* 0x0000005fff5f723e */ /* 0x000fca00000000ff */
[----:B------:R0:W-:Y:S01]  /*5560*/  @P0 STG.E.U16 desc[UR12][R6.64+0xf0], R95 ;  /* 0x0000f05f06000986 */ /* 0x0001e2000c10150c */
[----:B------:R-:W-:-:S05]  /*5570*/  IADD3 R90, P0, R89, R6, RZ ;  /* 0x00000006595a7210 */ /* 0x000fca0007f1e0ff */
[----:B------:R-:W-:Y:S01]  /*5580*/  IMAD.X R91, R91, 0x1, R7, P0 ;  /* 0x000000015b5b7824 */ /* 0x000fe200000e0607 */
[----:B------:R-:W-:-:S04]  /*5590*/  ISETP.GT.AND P0, PT, R4, 0x79, PT ;  /* 0x000000790400780c */ /* 0x000fc80003f04270 */
[----:B------:R-:W-:-:S13]  /*55a0*/  ISETP.GT.AND P4, PT, R3, RZ, P0 ;  /* 0x000000ff0300720c */ /* 0x000fda0000784270 */
[----:B0-----:R-:W-:Y:S05]  /*55b0*/  @!P4 BRA `(.L_x_147) ;  /* 0x000000000004c947 */ /* 0x001fea0003800000 */
[----:B------:R0:W5:Y:S02]  /*55c0*/  LDG.E.LTC128B.U16 R14, desc[UR12][R8.64+0xf2] ;  /* 0x0000f20c080e7981 */ /* 0x000164000c1e1520 */
.L_x_147:
[----:B------:R-:W-:Y:S05]  /*55d0*/  BSYNC B0 ;  /* 0x0000000000007941 */ /* 0x000fea0003800000 */
.L_x_146:
[----:B01--45:R-:W-:Y:S01]  /*55e0*/  HADD2.F32 R9, -RZ, R14.H0_H0 ;  /* 0x2000000eff097230 */ /* 0x033fe20000004100 */
        /* <DEDUP_REMOVED lines=8> */
.L_x_149:
[----:B------:R-:W-:Y:S05]  /*5670*/  BSYNC B0 ;  /* 0x0000000000007941 */ /* 0x000fea0003800000 */
.L_x_148:
        /* <DEDUP_REMOVED lines=10> */
[----:B-1----:R-:W-:Y:S05]  /*5720*/  @!P4 BRA `(.L_x_151) ;  /* 0x000000000004c947 */ /* 0x002fea0003800000 */
[----:B------:R1:W5:Y:S02]  /*5730*/  LDG.E.LTC128B.U16 R14, desc[UR12][R10.64+0xf2] ;  /* 0x0000f20c0a0e7981 */ /* 0x000364000c1e1520 */
.L_x_151:
[----:B------:R-:W-:Y:S05]  /*5740*/  BSYNC B0 ;  /* 0x0000000000007941 */ /* 0x000fea0003800000 */
.L_x_150:
[----:B-----5:R-:W-:-:S05]  /*5750*/  HADD2.F32 R7, -RZ, R14.H0_H0 ;  /* 0x2000000eff077230 */ /* 0x020fca0000004100 */
[----:B------:R-:W-:-:S04]  /*5760*/  FMUL R4, R7, R2 ;  /* 0x0000000207047220 */ /* 0x000fc80000400000 */
[----:B------:R-:W-:-:S05]  /*5770*/  FFMA R4, R151, R0, R4 ;  /* 0x0000000097047223 */ /* 0x000fca0000000004 */
[----:B------:R-:W-:-:S05]  /*5780*/  F2FP.F16.F32.PACK_AB R4, RZ, R4 ;  /* 0x00000004ff04723e */ /* 0x000fca00000000ff */
[----:B------:R4:W-:Y:S01]  /*5790*/  @P4 STG.E.U16 desc[UR12][R22.64+0xf2], R4 ;  /* 0x0000f20416004986 */ /* 0x0009e2000c10150c */
[----:B------:R-:W-:-:S13]  /*57a0*/  ISETP.GT.AND P4, PT, R3, 0x40, P5 ;  /* 0x000000400300780c */ /* 0x000fda0002f84270 */
[----:B------:R-:W2:Y:S01]  /*57b0*/  @P4 LDG.E.LTC128B.U16 R14, desc[UR12][R92.64] ;  /* 0x0000000c5c0e4981 */ /* 0x000ea2000c1e1520 */
[----:B------:R-:W-:Y:S01]  /*57c0*/  BSSY B0, `(.L_x_152) ;  /* 0x000000a000007945 */ /* 0x000fe20003800000 */
[----:B--2---:R-:W-:-:S05]  /*57d0*/  HADD2.F32 R7, -RZ, R14.H0_H0 ;  /* 0x2000000eff077230 */ /* 0x004fca0000004100 */
[----:B------:R-:W-:-:S04]  /*57e0*/  FMUL R7, R7, R2 ;  /* 0x0000000207077220 */ /* 0x000fc80000400000 */
[----:B------:R-:W-:-:S05]  /*57f0*/  FFMA R7, R24, R0, R7 ;  /* 0x0000000018077223 */ /* 0x000fca0000000007 */
[----:B------:R-:W-:-:S05]  /*5800*/  F2FP.F16.F32.PACK_AB R7, RZ, R7 ;  /* 0x00000007ff07723e */ /* 0x000fca00000000ff */
[----:B------:R4:W-:Y:S01]  /*5810*/  @P4 STG.E.U16 desc[UR12][R90.64], R7 ;  /* 0x000000075a004986 */ /* 0x0009e2000c10150c */
[----:B------:R-:W-:-:S04]  /*5820*/  LOP3.LUT P4, RZ, R88, 0x2, RZ, 0xc0, !PT ;  /* 0x0000000258ff7812 */ /* 0x000fc8000788c0ff */
[----:B------:R-:W-:-:S13]  /*5830*/  ISETP.GT.AND P4, PT, R3, 0x40, P4 ;  /* 0x000000400300780c */ /* 0x000fda0002784270 */
[----:B----4-:R-:W-:Y:S05]  /*5840*/  @!P4 BRA `(.L_x_153) ;  /* 0x000000000004c947 */ /* 0x010fea0003800000 */
[----:B------:R2:W5:Y:S02]  /*5850*/  LDG.E.LTC128B.U16 R14, desc[UR12][R12.64+0x2] ;  /* 0x0000020c0c0e7981 */ /* 0x000564000c1e1520 */
.L_x_153:
[----:B------:R-:W-:Y:S05]  /*5860*/  BSYNC B0 ;  /* 0x0000000000007941 */ /* 0x000fea0003800000 */
.L_x_152:
[----:B-----5:R-:W-:Y:S01]  /*5870*/  HADD2.F32 R7, -RZ, R14.H0_H0 ;  /* 0x2000000eff077230 */ /* 0x020fe20000004100 */
[----:B------:R-:W-:Y:S01]  /*5880*/  ISETP.GT.AND P5, PT, R3, 0x48, P5 ;  /* 0x000000480300780c */ /* 0x000fe20002fa4270 */
[----:B------:R-:W-:Y:S01]  /*5890*/  @P4 IMAD.MOV.U32 R8, RZ, RZ, R90 ;  /* 0x000000ffff084224 */ /* 0x000fe200078e005a */
[----:B------:R-:W-:Y:S01]  /*58a0*/  BSSY B0, `(.L_x_154) ;  /* 0x000000a000007945 */ /* 0x000fe20003800000 */
[----:B------:R-:W-:Y:S02]  /*58b0*/  @P4 IMAD.MOV.U32 R9, RZ, RZ, R91 ;  /* 0x000000ffff094224 */ /* 0x000fe400078e005b */
[----:B------:R-:W-:-:S04]  /*58c0*/  FMUL R4, R7, R2 ;  /* 0x0000000207047220 */ /* 0x000fc80000400000 */
[----:B------:R-:W-:-:S05]  /*58d0*/  FFMA R4, R25, R0, R4 ;  /* 0x0000000019047223 */ /* 0x000fca0000000004 */
[----:B------:R-:W-:-:S05]  /*58e0*/  F2FP.F16.F32.PACK_AB R4, RZ, R4 ;  /* 0x00000004ff04723e */ /* 0x000fca00000000ff */
[----:B------:R4:W-:Y:S01]  /*58f0*/  @P4 STG.E.U16 desc[UR12][R8.64+0x2], R4 ;  /* 0x0000020408004986 */ /* 0x0009e2000c10150c */
[----:B------:R-:W-:-:S05]  /*5900*/  IADD3 R6, P4, R90, R5, RZ ;  /* 0x000000055a067210 */ /* 0x000fca0007f9e0ff */
[----:B------:R-:W-:Y:S01]  /*5910*/  IMAD.X R7, R91, 0x1, R15, P4 ;  /* 0x000000015b077824 */ /* 0x000fe200020e060f */
[----:B------:R-:W-:Y:S07]  /*5920*/  @!P5 BRA `(.L_x_155) ;  /* 0x000000000004d947 */ /* 0x000fee0003800000 */
[----:B------:R0:W5:Y:S02]  /*5930*/  LDG.E.LTC128B.U16 R14, desc[UR12][R18.64] ;  /* 0x0000000c120e7981 */ /* 0x000164000c1e1520 */
.L_x_155:
[----:B------:R-:W-:Y:S05]  /*5940*/  BSYNC B0 ;  /* 0x0000000000007941 */ /* 0x000fea0003800000 */
.L_x_154:
[----:B----45:R-:W-:Y:S01]  /*5950*/  HADD2.F32 R9, -RZ, R14.H0_H0 ;  /* 0x2000000eff097230 */ /* 0x030fe20000004100 */
[----:B------:R-:W-:Y:S01]  /*5960*/  IADD3 R8, P4, R5, R90, RZ ;  /* 0x0000005a05087210 */ /* 0x000fe20007f9e0ff */
[----:B------:R-:W-:Y:S03]  /*5970*/  BSSY B0, `(.L_x_156) ;  /* 0x000000a000007945 */ /* 0x000fe60003800000 */
[----:B------:R-:W-:-:S04]  /*5980*/  FMUL R9, R9, R2 ;  /* 0x0000000209097220 */ /* 0x000fc80000400000 */
[----:B------:R-:W-:-:S05]  /*5990*/  FFMA R9, R26, R0, R9 ;  /* 0x000000001a097223 */ /* 0x000fca0000000009 */
[----:B------:R-:W-:-:S05]  /*59a0*/  F2FP.F16.F32.PACK_AB R9, RZ, R9 ;  /* 0x00000009ff09723e */ /* 0x000fca00000000ff */
[----:B------:R4:W-:Y:S01]  /*59b0*/  @P5 STG.E.U16 desc[UR12][R6.64], R9 ;  /* 0x0000000906005986 */ /* 0x0009e2000c10150c */
[----:B------:R-:W-:Y:S01]  /*59c0*/  LOP3.LUT P5, RZ, R88, 0x2, RZ, 0xc0, !PT ;  /* 0x0000000258ff7812 */ /* 0x000fe200078ac0ff */
[----:B----4-:R-:W-:-:S03]  /*59d0*/  IMAD.X R9, R15, 0x1, R91, P4 ;  /* 0x000000010f097824 */ /* 0x010fc600020e065b */
[----:B------:R-:W-:-:S13]  /*59e0*/  ISETP.GT.AND P4, PT, R3, 0x48, P5 ;  /* 0x000000480300780c */ /* 0x000fda0002f84270 */
[----:B------:R-:W-:Y:S05]  /*59f0*/  @!P4 BRA `(.L_x_157) ;  /* 0x000000000004c947 */ /* 0x000fea0003800000 */
[----:B------:R4:W5:Y:S02]  /*5a00*/  LDG.E.LTC128B.U16 R14, desc[UR12][R16.64+0x2] ;  /* 0x0000020c100e7981 */ /* 0x000964000c1e1520 */
.L_x_157:
[----:B------:R-:W-:Y:S05]  /*5a10*/  BSYNC B0 ;  /* 0x0000000000007941 */ /* 0x000fea0003800000 */
.L_x_156:
[----:B-----5:R-:W-:Y:S01]  /*5a20*/  HADD2.F32 R5, -RZ, R14.H0_H0 ;  /* 0x2000000eff057230 */ /* 0x020fe20000004100 */
[----:B------:R-:W-:Y:S01]  /*5a30*/  LOP3.LUT P5, RZ, R88, 0x4, RZ, 0xc0, !PT ;  /* 0x0000000458ff7812 */ /* 0x000fe200078ac0ff */
[----:B------:R-:W-:Y:S03]  /*5a40*/  BSSY B0, `(.L_x_158) ;  /* 0x0000008000007945 */ /* 0x000fe60003800000 */
[----:B------:R-:W-:-:S04]  /*5a50*/  FMUL R4, R5, R2 ;  /* 0x0000000205047220 */ /* 0x000fc80000400000 */
[----:B------:R-:W-:-:S05]  /*5a60*/  FFMA R4, R27, R0, R4 ;  /* 0x000000001b047223 */ /* 0x000fca0000000004 */
[----:B------:R-:W-:-:S05]  /*5a70*/  F2FP.F16.F32.PACK_AB R4, RZ, R4 ;  /* 0x00000004ff04723e */ /* 0x000fca00000000ff */
[----:B------:R0:W-:Y:S01]  /*5a80*/  @P4 STG.E.U16 desc[UR12][R6.64+0x2], R4 ;  /* 0x0000020406004986 */ /* 0x0001e2000c10150c */
[----:B------:R-:W-:-:S13]  /*5a90*/  ISETP.GT.AND P4, PT, R3, 0x40, P5 ;  /* 0x000000400300780c */ /* 0x000fda0002f84270 */
[----:B0-----:R-:W-:Y:S05]  /*5aa0*/  @!P4 BRA `(.L_x_159) ;  /* 0x000000000004c947 */ /* 0x001fea0003800000 */
[----:B------:R0:W5:Y:S02]  /*5ab0*/  LDG.E.LTC128B.U16 R14, desc[UR12][R12.64+0x10] ;  /* 0x0000100c0c0e7981 */ /* 0x000164000c1e1520 */
.L_x_159:
[----:B------:R-:W-:Y:S05]  /*5ac0*/  BSYNC B0 ;  /* 0x0000000000007941 */ /* 0x000fea0003800000 */
.L_x_158:
[----:B-----5:R-:W-:Y:S01]  /*5ad0*/  HADD2.F32 R5, -RZ, R14.H0_H0 ;  /* 0x2000000eff057230 */ /* 0x020fe20000004100 */
[----:B------:R-:W-:Y:S01]  /*5ae0*/  LOP3.LUT P5, RZ, R88, 0x8, RZ, 0xc0, !PT ;  /* 0x0000000858ff7812 */ /* 0x000fe200078ac0ff */
[----:B------:R-:W-:Y:S01]  /*5af0*/  IMAD.MOV.U32 R4, RZ, RZ, R90 ;  /* 0x000000ffff047224 */ /* 0x000fe200078e005a */
[----:B------:R-:W-:Y:S02]  /*5b00*/  BSSY B0, `(.L_x_160) ;  /* 0x000000a000007945 */ /* 0x000fe40003800000 */
[----:B------:R-:W-:-:S04]  /*5b10*/  FMUL R5, R5, R2 ;  /* 0x0000000205057220 */ /* 0x000fc80000400000 */
[----:B------:R-:W-:-:S05]  /*5b20*/  FFMA R5, R28, R0, R5 ;  /* 0x000000001c057223 */ /* 0x000fca0000000005 */
[----:B------:R-:W-:-:S04]  /*5b30*/  F2FP.F16.F32.PACK_AB R5, RZ, R5 ;  /* 0x00000005ff05723e */ /* 0x000fc800000000ff */
[----:B------:R-:W-:Y:S01]  /*5b40*/  PRMT R6, R5, 0x7610, R6 ;  /* 0x0000761005067816 */ /* 0x000fe20000000006 */
[----:B------:R-:W-:-:S05]  /*5b50*/  IMAD.MOV.U32 R5, RZ, RZ, R91 ;  /* 0x000000ffff057224 */ /* 0x000fca00078e005b */
[----:B------:R0:W-:Y:S01]  /*5b60*/  @P4 STG.E.U16 desc[UR12][R4.64+0x10], R6 ;  /* 0x0000100604004986 */ /* 0x0001e2000c10150c */
[----:B------:R-:W-:-:S13]  /*5b70*/  ISETP.GT.AND P4, PT, R3, 0x40, P5 ;  /* 0x000000400300780c */ /* 0x000fda0002f84270 */
[----:B0-----:R-:W-:Y:S05]  /*5b80*/  @!P4 BRA `(.L_x_161) ;  /* 0x000000000004c947 */ /* 0x001fea0003800000 */
[----:B------:R0:W5:Y:S02]  /*5b90*/  LDG.E.LTC128B.U16 R14, desc[UR12][R12.64+0x12] ;  /* 0x0000120c0c0e7981 */ /* 0x000164000c1e1520 */
.L_x_161:
[----:B------:R-:W-:Y:S05]  /*5ba0*/  BSYNC B0 ;  /* 0x0000000000007941 */ /* 0x000fea0003800000 */
.L_x_160:
[----:B-----5:R-:W-:Y:S01]  /*5bb0*/  HADD2.F32 R7, -RZ, R14.H0_H0 ;  /* 0x2000000eff077230 */ /* 0x020fe20000004100 */
[----:B------:R-:W-:Y:S04]  /*5bc0*/  BSSY B0, `(.L_x_162) ;  /* 0x0000009000007945 */ /* 0x000fe80003800000 */
[----:B------:R-:W-:-:S04]  /*5bd0*/  FMUL R6, R7, R2 ;  /* 0x0000000207067220 */ /* 0x000fc80000400000 */
[----:B------:R-:W-:-:S05]  /*5be0*/  FFMA R6, R29, R0, R6 ;  /* 0x000000001d067223 */ /* 0x000fca0000000006 */
[----:B------:R-:W-:-:S05]  /*5bf0*/  F2FP.F16.F32.PACK_AB R6, RZ, R6 ;  /* 0x00000006ff06723e */ /* 0x000fca00000000ff */
[----:B------:R0:W-:Y:S01]  /*5c00*/  @P4 STG.E.U16 desc[UR12][R4.64+0x12], R6 ;  /* 0x0000120604004986 */ /* 0x0001e2000c10150c */
[----:B------:R-:W-:-:S04]  /*5c10*/  LOP3.LUT P4, RZ, R88, 0x4, RZ, 0xc0, !PT ;  /* 0x0000000458ff7812 */ /* 0x000fc8000788c0ff */
[----:B------:R-:W-:-:S13]  /*5c20*/  ISETP.GT.AND P4, PT, R3, 0x48, P4 ;  /* 0x000000480300780c */ /* 0x000fda0002784270 */
[----:B0-----:R-:W-:Y:S05]  /*5c30*/  @!P4 BRA `(.L_x_163) ;  /* 0x000000000004c947 */ /* 0x001fea0003800000 */
[----:B------:R0:W5:Y:S02]  /*5c40*/  LDG.E.LTC128B.U16 R14, desc[UR12][R16.64+0x10] ;  /* 0x0000100c100e7981 */ /* 0x000164000c1e1520 */
.L_x_163:
[----:B------:R-:W-:Y:S05]  /*5c50*/  BSYNC B0 ;  /* 0x0000000000007941 */ /* 0x000fea0003800000 */
.L_x_162:
        /* <DEDUP_REMOVED lines=9> */
.L_x_165:
[----:B------:R-:W-:Y:S05]  /*5cf0*/  BSYNC B0 ;  /* 0x0000000000007941 */ /* 0x000fea0003800000 */
.L_x_164:
        /* <DEDUP_REMOVED lines=10> */
.L_x_167:
[----:B------:R-:W-:Y:S05]  /*5da0*/  BSYNC B0 ;  /* 0x0000000000007941 */ /* 0x000fea0003800000 */
.L_x_166:
        /* <DEDUP_REMOVED lines=10> */
.L_x_169:
[----:B------:R-:W-:Y:S05]  /*5e50*/  BSYNC B0 ;  /* 0x0000000000007941 */ /* 0x000fea0003800000 */
.L_x_168:
        /* <DEDUP_REMOVED lines=10> */
.L_x_171:
[----:B------:R-:W-:Y:S05]  /*5f00*/  BSYNC B0 ;  /* 0x0000000000007941 */ /* 0x000fea0003800000 */
.L_x_170:
        /* <DEDUP_REMOVED lines=12> */
.L_x_173:
[----:B------:R-:W-:Y:S05]  /*5fd0*/  BSYNC B0 ;  /* 0x0000000000007941 */ /* 0x000fea0003800000 */
.L_x_172:
[----:B-----5:R-:W-:Y:S01]  /*5fe0*/  HADD2.F32 R7, -RZ, R14.H0_H0 ;  /* 0x2000000eff077230 */ /* 0x020fe20000004100 */
[----:B------:R-:W-:Y:S01]  /*5ff0*/  LOP3.LUT P5, RZ, R88, 0x4000000, RZ, 0xc0, !PT ;  /* 0x0400000058ff7812 */ /* 0x000fe200078ac0ff */
[----:B------:R-:W-:Y:S03]  /*6000*/  BSSY B0, `(.L_x_174) ;  /* 0x000000b000007945 */ /* 0x000fe60003800000 */
[----:B------:R-:W-:Y:S01]  /*6010*/  FMUL R6, R7, R2 ;  /* 0x0000000207067220 */ /* 0x000fe20000400000 */
[----:B------:R-:W-:-:S03]  /*6020*/  @P4 IMAD.MOV.U32 R7, RZ, RZ, R21 ;  /* 0x000000ffff074224 */ /* 0x000fc600078e0015 */
        /* <DEDUP_REMOVED lines=8> */
.L_x_175:
[----:B------:R-:W-:Y:S05]  /*60b0*/  BSYNC B0 ;  /* 0x0000000000007941 */ /* 0x000fea0003800000 */
.L_x_174:
        /* <DEDUP_REMOVED lines=10> */
.L_x_177:
[----:B------:R-:W-:Y:S05]  /*6160*/  BSYNC B0 ;  /* 0x0000000000007941 */ /* 0x000fea0003800000 */
.L_x_176:
        /* <DEDUP_REMOVED lines=10> */
.L_x_179:
[----:B------:R-:W-:Y:S05]  /*6210*/  BSYNC B0 ;  /* 0x0000000000007941 */ /* 0x000fea0003800000 */
.L_x_178:
        /* <DEDUP_REMOVED lines=12> */
.L_x_181:
[----:B------:R-:W-:Y:S05]  /*62e0*/  BSYNC B0 ;  /* 0x0000000000007941 */ /* 0x000fea0003800000 */
.L_x_180:
        /* <DEDUP_REMOVED lines=13> */
.L_x_183:
[----:B------:R-:W-:Y:S05]  /*63c0*/  BSYNC B0 ;  /* 0x0000000000007941 */ /* 0x000fea0003800000 */
.L_x_182:
        /* <DEDUP_REMOVED lines=10> */
.L_x_185:
[----:B------:R-:W-:Y:S05]  /*6470*/  BSYNC B0 ;  /* 0x0000000000007941 */ /* 0x000fea0003800000 */
.L_x_184:
        /* <DEDUP_REMOVED lines=10> */
.L_x_187:
[----:B------:R-:W-:Y:S05]  /*6520*/  BSYNC B0 ;  /* 0x0000000000007941 */ /* 0x000fea0003800000 */
.L_x_186:
        /* <DEDUP_REMOVED lines=12> */
.L_x_189:
[----:B------:R-:W-:Y:S05]  /*65f0*/  BSYNC B0 ;  /* 0x0000000000007941 */ /* 0x000fea0003800000 */
.L_x_188:
        /* <DEDUP_REMOVED lines=13> */
.L_x_191:
[----:B------:R-:W-:Y:S05]  /*66d0*/  BSYNC B0 ;  /* 0x0000000000007941 */ /* 0x000fea0003800000 */
.L_x_190:
        /* <DEDUP_REMOVED lines=10> */
.L_x_193:
[----:B------:R-:W-:Y:S05]  /*6780*/  BSYNC B0 ;  /* 0x0000000000007941 */ /* 0x000fea0003800000 */
.L_x_192:
        /* <DEDUP_REMOVED lines=10> */
.L_x_195:
[----:B------:R-:W-:Y:S05]  /*6830*/  BSYNC B0 ;  /* 0x0000000000007941 */ /* 0x000fea0003800000 */
.L_x_194:
        /* <DEDUP_REMOVED lines=12> */
.L_x_197:
[----:B------:R-:W-:Y:S05]  /*6900*/  BSYNC B0 ;  /* 0x0000000000007941 */ /* 0x000fea0003800000 */
.L_x_196:
        /* <DEDUP_REMOVED lines=13> */
.L_x_199:
[----:B------:R-:W-:Y:S05]  /*69e0*/  BSYNC B0 ;  /* 0x0000000000007941 */ /* 0x000fea0003800000 */
.L_x_198:
        /* <DEDUP_REMOVED lines=10> */
.L_x_201:
[----:B------:R-:W-:Y:S05]  /*6a90*/  BSYNC B0 ;  /* 0x0000000000007941 */ /* 0x000fea0003800000 */
.L_x_200:
        /* <DEDUP_REMOVED lines=10> */
.L_x_203:
[----:B------:R-:W-:Y:S05]  /*6b40*/  BSYNC B0 ;  /* 0x0000000000007941 */ /* 0x000fea0003800000 */
.L_x_202:
        /* <DEDUP_REMOVED lines=12> */
.L_x_205:
[----:B------:R-:W-:Y:S05]  /*6c10*/  BSYNC B0 ;  /* 0x0000000000007941 */ /* 0x000fea0003800000 */
.L_x_204:
        /* <DEDUP_REMOVED lines=13> */
.L_x_207:
[----:B------:R-:W-:Y:S05]  /*6cf0*/  BSYNC B0 ;  /* 0x0000000000007941 */ /* 0x000fea0003800000 */
.L_x_206:
        /* <DEDUP_REMOVED lines=10> */
.L_x_209:
[----:B------:R-:W-:Y:S05]  /*6da0*/  BSYNC B0 ;  /* 0x0000000000007941 */ /* 0x000fea0003800000 */
.L_x_208:
        /* <DEDUP_REMOVED lines=10> */
.L_x_211:
[----:B------:R-:W-:Y:S05]  /*6e50*/  BSYNC B0 ;  /* 0x0000000000007941 */ /* 0x000fea0003800000 */
.L_x_210:
        /* <DEDUP_REMOVED lines=12> */
.L_x_213:
[----:B------:R-:W-:Y:S05]  /*6f20*/  BSYNC B0 ;  /* 0x0000000000007941 */ /* 0x000fea0003800000 */
.L_x_212:
        /* <DEDUP_REMOVED lines=13> */
.L_x_215:
[----:B------:R-:W-:Y:S05]  /*7000*/  BSYNC B0 ;  /* 0x0000000000007941 */ /* 0x000fea0003800000 */
.L_x_214:
        /* <DEDUP_REMOVED lines=10> */
.L_x_217:
[----:B------:R-:W-:Y:S05]  /*70b0*/  BSYNC B0 ;  /* 0x0000000000007941 */ /* 0x000fea0003800000 */
.L_x_216:
        /* <DEDUP_REMOVED lines=10> */
.L_x_219:
[----:B------:R-:W-:Y:S05]  /*7160*/  BSYNC B0 ;  /* 0x0000000000007941 */ /* 0x000fea0003800000 */
.L_x_218:
        /* <DEDUP_REMOVED lines=12> */
.L_x_221:
[----:B------:R-:W-:Y:S05]  /*7230*/  BSYNC B0 ;  /* 0x0000000000007941 */ /* 0x000fea0003800000 */
.L_x_220:
        /* <DEDUP_REMOVED lines=13> */
.L_x_223:
[----:B------:R-:W-:Y:S05]  /*7310*/  BSYNC B0 ;  /* 0x0000000000007941 */ /* 0x000fea0003800000 */
.L_x_222:
        /* <DEDUP_REMOVED lines=10> */
.L_x_225:
[----:B------:R-:W-:Y:S05]  /*73c0*/  BSYNC B0 ;  /* 0x0000000000007941 */ /* 0x000fea0003800000 */
.L_x_224:
        /* <DEDUP_REMOVED lines=10> */
.L_x_227:
[----:B------:R-:W-:Y:S05]  /*7470*/  BSYNC B0 ;  /* 0x0000000000007941 */ /* 0x000fea0003800000 */
.L_x_226:
        /* <DEDUP_REMOVED lines=12> */
.L_x_229:
[----:B------:R-:W-:Y:S05]  /*7540*/  BSYNC B0 ;  /* 0x0000000000007941 */ /* 0x000fea0003800000 */
.L_x_228:
        /* <DEDUP_REMOVED lines=13> */
.L_x_231:
[----:B------:R-:W-:Y:S05]  /*7620*/  BSYNC B0 ;  /* 0x0000000000007941 */ /* 0x000fea0003800000 */
.L_x_230:
        /* <DEDUP_REMOVED lines=10> */
.L_x_233:
[----:B------:R-:W-:Y:S05]  /*76d0*/  BSYNC B0 ;  /* 0x0000000000007941 */ /* 0x000fea0003800000 */
.L_x_232:
        /* <DEDUP_REMOVED lines=10> */
.L_x_235:
[----:B------:R-:W-:Y:S05]  /*7780*/  BSYNC B0 ;  /* 0x0000000000007941 */ /* 0x000fea0003800000 */
.L_x_234:
        /* <DEDUP_REMOVED lines=12> */
.L_x_237:
[----:B------:R-:W-:Y:S05]  /*7850*/  BSYNC B0 ;  /* 0x0000000000007941 */ /* 0x000fea0003800000 */
.L_x_236:
        /* <DEDUP_REMOVED lines=13> */
.L_x_239:
[----:B------:R-:W-:Y:S05]  /*7930*/  BSYNC B0 ;  /* 0x0000000000007941 */ /* 0x000fea0003800000 */
.L_x_238:
        /* <DEDUP_REMOVED lines=10> */
.L_x_241:
[----:B------:R-:W-:Y:S05]  /*79e0*/  BSYNC B0 ;  /* 0x0000000000007941 */ /* 0x000fea0003800000 */
.L_x_240:
        /* <DEDUP_REMOVED lines=10> */
.L_x_243:
[----:B------:R-:W-:Y:S05]  /*7a90*/  BSYNC B0 ;  /* 0x0000000000007941 */ /* 0x000fea0003800000 */
.L_x_242:
        /* <DEDUP_REMOVED lines=12> */
.L_x_245:
[----:B------:R-:W-:Y:S05]  /*7b60*/  BSYNC B0 ;  /* 0x0000000000007941 */ /* 0x000fea0003800000 */
.L_x_244:
        /* <DEDUP_REMOVED lines=13> */
.L_x_247:
[----:B------:R-:W-:Y:S05]  /*7c40*/  BSYNC B0 ;  /* 0x0000000000007941 */ /* 0x000fea0003800000 */
.L_x_246:
        /* <DEDUP_REMOVED lines=10> */
.L_x_249:
[----:B------:R-:W-:Y:S05]  /*7cf0*/  BSYNC B0 ;  /* 0x0000000000007941 */ /* 0x000fea0003800000 */
.L_x_248:
        /* <DEDUP_REMOVED lines=10> */
.L_x_251:
[----:B------:R-:W-:Y:S05]  /*7da0*/  BSYNC B0 ;  /* 0x0000000000007941 */ /* 0x000fea0003800000 */
.L_x_250:
        /* <DEDUP_REMOVED lines=12> */
.L_x_253:
[----:B------:R-:W-:Y:S05]  /*7e70*/  BSYNC B0 ;  /* 0x0000000000007941 */ /* 0x000fea0003800000 */
.L_x_252:
        /* <DEDUP_REMOVED lines=13> */
.L_x_255:
[----:B------:R-:W-:Y:S05]  /*7f50*/  BSYNC B0 ;  /* 0x0000000000007941 */ /* 0x000fea0003800000 */
.L_x_254:
        /* <DEDUP_REMOVED lines=9> */
.L_x_257:
[----:B------:R-:W-:Y:S05]  /*7ff0*/  BSYNC B0 ;  /* 0x0000000000007941 */ /* 0x000fea0003800000 */
.L_x_256:
[----:B-----5:R-:W-:Y:S01]  /*8000*/  HADD2.F32 R7, -RZ, R14.H0_H0 ;  /* 0x2000000eff077230 */ /* 0x020fe20000004100 */
[----:B------:R-:W-:Y:S01]  /*8010*/  ISETP.GT.AND P5, PT, R3, 0x48, P5 ;  /* 0x000000480300780c */ /* 0x000fe20002fa4270 */
[----:B------:R-:W-:Y:S03]  /*8020*/  BSSY B0, `(.L_x_258) ;  /* 0x0000007000007945 */ /* 0x000fe60003800000 */
[----:B------:R-:W-:-:S04]  /*8030*/  FMUL R6, R7, R2 ;  /* 0x0000000207067220 */ /* 0x000fc80000400000 */
[----:B------:R-:W-:-:S05]  /*8040*/  FFMA R6, R77, R0, R6 ;  /* 0x000000004d067223 */ /* 0x000fca0000000006 */
[----:B------:R-:W-:-:S05]  /*8050*/  F2FP.F16.F32.PACK_AB R6, RZ, R6 ;  /* 0x00000006ff06723e */ /* 0x000fca00000000ff */
[----:B------:R0:W-:Y:S01]  /*8060*/  @P4 STG.E.U16 desc[UR12][R4.64+0xd2], R6 ;  /* 0x0000d20604004986 */ /* 0x0001e2000c10150c */
[----:B------:R-:W-:Y:S05]  /*8070*/  @!P5 BRA `(.L_x_259) ;  /* 0x000000000004d947 */ /* 0x000fea0003800000 */
[----:B------:R0:W5:Y:S02]  /*8080*/  LDG.E.LTC128B.U16 R14, desc[UR12][R16.64+0xd0] ;  /* 0x0000d00c100e7981 */ /* 0x000164000c1e1520 */
.L_x_259:
[----:B------:R-:W-:Y:S05]  /*8090*/  BSYNC B0 ;  /* 0x0000000000007941 */ /* 0x000fea0003800000 */
.L_x_258:
[----:B-----5:R-:W-:Y:S01]  /*80a0*/  HADD2.F32 R7, -RZ, R14.H0_H0 ;  /* 0x2000000eff077230 */ /* 0x020fe20000004100 */
[----:B------:R-:W-:Y:S01]  /*80b0*/  ISETP.GT.AND P4, PT, R3, 0x48, P6 ;  /* 0x000000480300780c */ /* 0x000fe20003784270 */
[----:B0-----:R-:W-:Y:S01]  /*80c0*/  @P5 IMAD.MOV.U32 R6, RZ, RZ, R20 ;  /* 0x000000ffff065224 */ /* 0x001fe200078e0014 */
[----:B------:R-:W-:Y:S02]  /*80d0*/  BSSY B0, `(.L_x_260) ;  /* 0x0000009000007945 */ /* 0x000fe40003800000 */
[----:B------:R-:W-:-:S04]  /*80e0*/  FMUL R7, R7, R2 ;  /* 0x0000000207077220 */ /* 0x000fc80000400000 */
[----:B------:R-:W-:-:S05]  /*80f0*/  FFMA R7, R78, R0, R7 ;  /* 0x000000004e077223 */ /* 0x000fca0000000007 */
[----:B------:R-:W-:-:S04]  /*8100*/  F2FP.F16.F32.PACK_AB R7, RZ, R7 ;  /* 0x00000007ff07723e */ /* 0x000fc800000000ff */
[----:B------:R-:W-:Y:S01]  /*8110*/  PRMT R8, R7, 0x7610, R8 ;  /* 0x0000761007087816 */ /* 0x000fe20000000008 */
[----:B------:R-:W-:-:S05]  /*8120*/  @P5 IMAD.MOV.U32 R7, RZ, RZ, R21 ;  /* 0x000000ffff075224 */ /* 0x000fca00078e0015 */
[----:B------:R0:W-:Y:S01]  /*8130*/  @P5 STG.E.U16 desc[UR12][R6.64+0xd0], R8 ;  /* 0x0000d00806005986 */ /* 0x0001e2000c10150c */
[----:B------:R-:W-:Y:S05]  /*8140*/  @!P4 BRA `(.L_x_261) ;  /* 0x000000000004c947 */ /* 0x000fea0003800000 */
[----:B------:R0:W5:Y:S02]  /*8150*/  LDG.E.LTC128B.U16 R14, desc[UR12][R16.64+0xd2] ;  /* 0x0000d20c100e7981 */ /* 0x000164000c1e1520 */
.L_x_261:
[----:B------:R-:W-:Y:S05]  /*8160*/  BSYNC B0 ;  /* 0x0000000000007941 */ /* 0x000fea0003800000 */
.L_x_260:
[----:B0----5:R-:W-:Y:S01]  /*8170*/  HADD2.F32 R7, -RZ, R14.H0_H0 ;  /* 0x2000000eff077230 */ /* 0x021fe20000004100 */
[----:B------:R-:W-:Y:S01]  /*8180*/  ISETP.GT.AND P5, PT, R3, 0x40, P3 ;  /* 0x000000400300780c */ /* 0x000fe20001fa4270 */
        /* <DEDUP_REMOVED lines=8> */
[----:B------:R-:W-:Y:S05]  /*8210*/  @!P5 BRA `(.L_x_263) ;  /* 0x000000000004d947 */ /* 0x000fea0003800000 */
[----:B------:R0:W5:Y:S02]  /*8220*/  LDG.E.LTC128B.U16 R14, desc[UR12][R12.64+0xe0] ;  /* 0x0000e00c0c0e7981 */ /* 0x000164000c1e1520 */
.L_x_263:
[----:B------:R-:W-:Y:S05]  /*8230*/  BSYNC B0 ;  /* 0x0000000000007941 */ /* 0x000fea0003800000 */
.L_x_262:
[----:B0----5:R-:W-:Y:S01]  /*8240*/  HADD2.F32 R7, -RZ, R14.H0_H0 ;  /* 0x2000000eff077230 */ /* 0x021fe20000004100 */
        /* <DEDUP_REMOVED lines=8> */
.L_x_265:
[----:B------:R-:W-:Y:S05]  /*82d0*/  BSYNC B0 ;  /* 0x0000000000007941 */ /* 0x000fea0003800000 */
.L_x_264:
        /* <DEDUP_REMOVED lines=9> */
.L_x_267:
[----:B------:R-:W-:Y:S05]  /*8370*/  BSYNC B0 ;  /* 0x0000000000007941 */ /* 0x000fea0003800000 */
.L_x_266:
        /* <DEDUP_REMOVED lines=12> */
.L_x_269:
[----:B------:R-:W-:Y:S05]  /*8440*/  BSYNC B0 ;  /* 0x0000000000007941 */ /* 0x000fea0003800000 */
.L_x_268:
        /* <DEDUP_REMOVED lines=12> */
.L_x_271:
[----:B------:R-:W-:Y:S05]  /*8510*/  BSYNC B0 ;  /* 0x0000000000007941 */ /* 0x000fea0003800000 */
.L_x_270:
        /* <DEDUP_REMOVED lines=9> */
.L_x_273:
[----:B------:R-:W-:Y:S05]  /*85b0*/  BSYNC B0 ;  /* 0x0000000000007941 */ /* 0x000fea0003800000 */
.L_x_272:
        /* <DEDUP_REMOVED lines=9> */
.L_x_275:
[----:B------:R-:W-:Y:S05]  /*8650*/  BSYNC B0 ;  /* 0x0000000000007941 */ /* 0x000fea0003800000 */
.L_x_274:
[----:B0----5:R-:W-:Y:S01]  /*8660*/  HADD2.F32 R5, -RZ, R14.H0_H0 ;  /* 0x2000000eff057230 */ /* 0x021fe20000004100 */
[----:B------:R-:W-:Y:S01]  /*8670*/  ISETP.GT.AND P0, PT, R3, 0x48, P0 ;  /* 0x000000480300780c */ /* 0x000fe20000704270 */
[----:B------:R-:W-:Y:S01]  /*8680*/  @P1 IMAD.MOV.U32 R4, RZ, RZ, R20 ;  /* 0x000000ffff041224 */ /* 0x000fe200078e0014 */
        /* <DEDUP_REMOVED lines=9> */
.L_x_277:
[----:B------:R-:W-:Y:S05]  /*8720*/  BSYNC B0 ;  /* 0x0000000000007941 */ /* 0x000fea0003800000 */
.L_x_276:
[----:B0----5:R-:W-:-:S05]  /*8730*/  HADD2.F32 R3, -RZ, R14.H0_H0 ;  /* 0x2000000eff037230 */ /* 0x021fca0000004100 */
[----:B------:R-:W-:-:S04]  /*8740*/  FMUL R2, R3, R2 ;  /* 0x0000000203027220 */ /* 0x000fc80000400000 */
[----:B------:R-:W-:Y:S01]  /*8750*/  FFMA R2, R87, R0, R2 ;  /* 0x0000000057027223 */ /* 0x000fe20000000002 */
[----:B------:R-:W-:Y:S06]  /*8760*/  @!P0 EXIT ;  /* 0x000000000000894d */ /* 0x000fec0003800000 */
[----:B------:R-:W-:-:S05]  /*8770*/  F2FP.F16.F32.PACK_AB R2, RZ, R2 ;  /* 0x00000002ff02723e */ /* 0x000fca00000000ff */
[----:B------:R-:W-:Y:S01]  /*8780*/  STG.E.U16 desc[UR12][R20.64+0xf2], R2 ;  /* 0x0000f20214007986 */ /* 0x000fe2000c10150c */
[----:B------:R-:W-:Y:S05]  /*8790*/  EXIT ;  /* 0x000000000000794d */ /* 0x000fea0003800000 */
.L_x_27:
[----:B------:R-:W-:Y:S01]  /*87a0*/  ULDC.64 UR4, c[0x0][0x650] ;  /* 0x0001940000047ab9 */ /* 0x000fe20000000a00 */
[----:B------:R-:W-:Y:S01]  /*87b0*/  ISETP.GT.AND P4, PT, R4, 0x1, PT ;  /* 0x000000010400780c */ /* 0x000fe20003f84270 */
[-C--:B------:R-:W-:Y:S01]  /*87c0*/  FMUL R88, R88, R0.reuse ;  /* 0x0000000058587220 */ /* 0x080fe20000400000 */
[----:B------:R-:W-:Y:S01]  /*87d0*/  LEA R14, P1, R10, UR4, 0x1 ;  /* 0x000000040a0e7c11 */ /* 0x000fe2000f8208ff */
[----:B------:R-:W-:Y:S01]  /*87e0*/  IMAD.SHL.U32 R9, R156, 0x2, RZ ;  /* 0x000000029c097824 */ /* 0x000fe200078e00ff */
[----:B------:R-:W-:Y:S01]  /*87f0*/  ISETP.GT.AND P2, PT, R3, RZ, P4 ;  /* 0x000000ff0300720c */ /* 0x000fe20002744270 */
[-C--:B------:R-:W-:Y:S01]  /*8800*/  FMUL R89, R89, R0.reuse ;  /* 0x0000000059597220 */ /* 0x080fe20000400000 */
[----:B------:R-:W-:Y:S01]  /*8810*/  LEA.HI.X R15, R10, UR5, R23, 0x1, P1 ;  /* 0x000000050a0f7c11 */ /* 0x000fe200088f0c17 */
[----:B------:R-:W-:Y:S01]  /*8820*/  FMUL R90, R90, R0 ;  /* 0x000000005a5a7220 */ /* 0x000fe20000400000 */
[----:B------:R-:W-:Y:S01]  /*8830*/  F2FP.F16.F32.PACK_AB R88, RZ, R88 ;  /* 0x00000058ff58723e */ /* 0x000fe200000000ff */
[-C--:B------:R-:W-:Y:S01]  /*8840*/  FMUL R91, R91, R0.reuse ;  /* 0x000000005b5b7220 */ /* 0x080fe20000400000 */
[----:B------:R-:W-:Y:S01]  /*8850*/  SHF.L.U64.HI R5, R156, 0x1, R167 ;  /* 0x000000019c057819 */ /* 0x000fe200000102a7 */
[----:B------:R-:W-:Y:S01]  /*8860*/  FMUL R92, R92, R0 ;  /* 0x000000005c5c7220 */ /* 0x000fe20000400000 */
[----:B------:R-:W-:Y:S01]  /*8870*/  ISETP.GT.AND P1, PT, R3, 0x8, P5 ;  /* 0x000000080300780c */ /* 0x000fe20002f24270 */
[----:B------:R-:W-:Y:S01]  /*8880*/  @P0 STG.E.U16 desc[UR12][R14.64], R88 ;  /* 0x000000580e000986 */ /* 0x000fe2000c10150c */
[----:B------:R-:W-:Y:S01]  /*8890*/  IADD3 R16, P0, R9, R14, RZ ;  /* 0x0000000e09107210 */ /* 0x000fe20007f1e0ff */
[----:B------:R-:W-:Y:S01]  /*88a0*/  FMUL R93, R93, R0 ;  /* 0x000000005d5d7220 */ /* 0x000fe20000400000 */
[----:B------:R-:W-:Y:S01]  /*88b0*/  F2FP.F16.F32.PACK_AB R89, RZ, R89 ;  /* 0x00000059ff59723e */ /* 0x000fe200000000ff */
[----:B------:R-:W-:Y:S01]  /*88c0*/  @P2 IMAD.MOV.U32 R6, RZ, RZ, R14 ;  /* 0x000000ffff062224 */ /* 0x000fe200078e000e */
[----:B------:R-:W-:Y:S01]  /*88d0*/  ISETP.GT.AND P3, PT, R4, 0x8, PT ;  /* 0x000000080400780c */ /* 0x000fe20003f64270 */
[--C-:B------:R-:W-:Y:S01]  /*88e0*/  IMAD.X R17, R5, 0x1, R15.reuse, P0 ;  /* 0x0000000105117824 */ /* 0x100fe200000e060f */
[C---:B------:R-:W-:Y:S01]  /*88f0*/  ISETP.GT.AND P0, PT, R3.reuse, 0x8, P4 ;  /* 0x000000080300780c */ /* 0x040fe20002704270 */
[----:B------:R-:W-:Y:S01]  /*8900*/  @P2 IMAD.MOV.U32 R7, RZ, RZ, R15 ;  /* 0x000000ffff072224 */ /* 0x000fe200078e000f */
[----:B------:R-:W-:Y:S01]  /*8910*/  F2FP.F16.F32.PACK_AB R90, RZ, R90 ;  /* 0x0000005aff5a723e */ /* 0x000fe200000000ff */
[----:B------:R-:W-:Y:S01]  /*8920*/  IMAD.SHL.U32 R13, R20, 0x2, RZ ;  /* 0x00000002140d7824 */ /* 0x000fe200078e00ff */
[----:B------:R-:W-:Y:S01]  /*8930*/  ISETP.GT.AND P4, PT, R4, 0x9, PT ;  /* 0x000000090400780c */ /* 0x000fe20003f84270 */
[-C--:B------:R-:W-:Y:S01]  /*8940*/  FMUL R94, R94, R0.reuse ;  /* 0x000000005e5e7220 */ /* 0x080fe20000400000 */
[----:B------:R0:W-:Y:S01]  /*8950*/  @P2 STG.E.U16 desc[UR12][R6.64+0x2], R89 ;  /* 0x0000025906002986 */ /* 0x0001e2000c10150c */
[----:B------:R-:W-:Y:S01]  /*8960*/  ISETP.GT.AND P2, PT, R3, RZ, P3 ;  /* 0x000000ff0300720c */ /* 0x000fe20001f44270 */
[-C--:B------:R-:W-:Y:S01]  /*8970*/  FMUL R95, R95, R0.reuse ;  /* 0x000000005f5f7220 */ /* 0x080fe20000400000 */
[----:B------:R-:W-:Y:S01]  /*8980*/  F2FP.F16.F32.PACK_AB R91, RZ, R91 ;  /* 0x0000005bff5b723e */ /* 0x000fe200000000ff */
[----:B------:R-:W-:Y:S01]  /*8990*/  @P1 STG.E.U16 desc[UR12][R16.64], R90 ;  /* 0x0000005a10001986 */ /* 0x000fe2000c10150c */
[----:B------:R-:W-:Y:S01]  /*89a0*/  ISETP.GT.AND P1, PT, R3, RZ, P4 ;  /* 0x000000ff0300720c */ /* 0x000fe20002724270 */
[----:B------:R-:W-:Y:S01]  /*89b0*/  FMUL R96, R96, R0 ;  /* 0x0000000060607220 */ /* 0x000fe20000400000 */
[----:B------:R-:W-:Y:S01]  /*89c0*/  F2FP.F16.F32.PACK_AB R92, RZ, R92 ;  /* 0x0000005cff5c723e */ /* 0x000fe200000000ff */
[-C--:B------:R-:W-:Y:S01]  /*89d0*/  FMUL R97, R97, R0.reuse ;  /* 0x0000000061617220 */ /* 0x080fe20000400000 */
[----:B------:R-:W-:Y:S01]  /*89e0*/  F2FP.F16.F32.PACK_AB R93, RZ, R93 ;  /* 0x0000005dff5d723e */ /* 0x000fe200000000ff */
[----:B------:R-:W-:Y:S01]  /*89f0*/  FMUL R98, R98, R0 ;  /* 0x0000000062627220 */ /* 0x000fe20000400000 */
[----:B------:R-:W-:Y:S01]  /*8a00*/  SHF.L.U64.HI R157, R20, 0x1, R157 ;  /* 0x00000001149d7819 */ /* 0x000fe2000001029d */
[----:B0-----:R-:W-:Y:S01]  /*8a10*/  @P0 IMAD.MOV.U32 R6, RZ, RZ, R16 ;  /* 0x000000ffff060224 */ /* 0x001fe200078e0010 */
[----:B------:R-:W-:Y:S01]  /*8a20*/  F2FP.F16.F32.PACK_AB R94, RZ, R94 ;  /* 0x0000005eff5e723e */ /* 0x000fe200000000ff */
[----:B------:R-:W-:Y:S01]  /*8a30*/  @P0 IMAD.MOV.U32 R7, RZ, RZ, R17 ;  /* 0x000000ffff070224 */ /* 0x000fe200078e0011 */
[----:B------:R-:W-:Y:S01]  /*8a40*/  F2FP.F16.F32.PACK_AB R95, RZ, R95 ;  /* 0x0000005fff5f723e */ /* 0x000fe200000000ff */
[----:B------:R-:W-:Y:S01]  /*8a50*/  FMUL R99, R99, R0 ;  /* 0x0000000063637220 */ /* 0x000fe20000400000 */
[----:B------:R-:W-:Y:S01]  /*8a60*/  F2FP.F16.F32.PACK_AB R96, RZ, R96 ;  /* 0x00000060ff60723e */ /* 0x000fe200000000ff */
[-C--:B------:R-:W-:Y:S01]  /*8a70*/  FMUL R100, R100, R0.reuse ;  /* 0x0000000064647220 */ /* 0x080fe20000400000 */
[----:B------:R0:W-:Y:S01]  /*8a80*/  @P0 STG.E.U16 desc[UR12][R6.64+0x2], R91 ;  /* 0x0000025b06000986 */ /* 0x0001e2000c10150c */
[----:B------:R-:W-:Y:S01]  /*8a90*/  ISETP.GT.AND P0, PT, R3, 0x8, P3 ;  /* 0x000000080300780c */ /* 0x000fe20001f04270 */
[-C--:B------:R-:W-:Y:S01]  /*8aa0*/  FMUL R101, R101, R0.reuse ;  /* 0x0000000065657220 */ /* 0x080fe20000400000 */
[----:B------:R-:W-:Y:S01]  /*8ab0*/  ISETP.GT.AND P3, PT, R4, 0x10, PT ;  /* 0x000000100400780c */ /* 0x000fe20003f64270 */
[-C--:B------:R-:W-:Y:S01]  /*8ac0*/  FMUL R102, R102, R0.reuse ;  /* 0x0000000066667220 */ /* 0x080fe20000400000 */
[----:B------:R-:W-:Y:S01]  /*8ad0*/  F2FP.F16.F32.PACK_AB R97, RZ, R97 ;  /* 0x00000061ff61723e */ /* 0x000fe200000000ff */
[----:B------:R-:W-:Y:S01]  /*8ae0*/  FMUL R103, R103, R0 ;  /* 0x0000000067677220 */ /* 0x000fe20000400000 */
[----:B------:R-:W-:Y:S01]  /*8af0*/  F2FP.F16.F32.PACK_AB R98, RZ, R98 ;  /* 0x00000062ff62723e */ /* 0x000fe200000000ff */
[-C--:B------:R-:W-:Y:S01]  /*8b00*/  FMUL R104, R104, R0.reuse ;  /* 0x0000000068687220 */ /* 0x080fe20000400000 */
[----:B------:R-:W-:Y:S01]  /*8b10*/  F2FP.F16.F32.PACK_AB R99, RZ, R99 ;  /* 0x00000063ff63723e */ /* 0x000fe200000000ff */
[----:B------:R-:W-:Y:S01]  /*8b20*/  FMUL R105, R105, R0 ;  /* 0x0000000069697220 */ /* 0x000fe20000400000 */
[----:B------:R-:W-:Y:S01]  /*8b30*/  F2FP.F16.F32.PACK_AB R100, RZ, R100 ;  /* 0x00000064ff64723e */ /* 0x000fe200000000ff */
[--C-:B0-----:R-:W-:Y:S01]  /*8b40*/  @P2 IMAD.MOV.U32 R6, RZ, RZ, R14.reuse ;  /* 0x000000ffff062224 */ /* 0x101fe200078e000e */
[----:B------:R-:W-:Y:S01]  /*8b50*/  F2FP.F16.F32.PACK_AB R101, RZ, R101 ;  /* 0x00000065ff65723e */ /* 0x000fe200000000ff */
[--C-:B------:R-:W-:Y:S01]  /*8b60*/  @P2 IMAD.MOV.U32 R7, RZ, RZ, R15.reuse ;  /* 0x000000ffff072224 */ /* 0x100fe200078e000f */
[----:B------:R-:W-:Y:S01]  /*8b70*/  F2FP.F16.F32.PACK_AB R102, RZ, R102 ;  /* 0x00000066ff66723e */ /* 0x000fe200000000ff */
[-C--:B------:R-:W-:Y:S01]  /*8b80*/  FMUL R106, R106, R0.reuse ;  /* 0x000000006a6a7220 */ /* 0x080fe20000400000 */
[----:B------:R-:W-:Y:S01]  /*8b90*/  F2FP.F16.F32.PACK_AB R103, RZ, R103 ;  /* 0x00000067ff67723e */ /* 0x000fe200000000ff */
[----:B------:R-:W-:Y:S01]  /*8ba0*/  FMUL R107, R107, R0 ;  /* 0x000000006b6b7220 */ /* 0x000fe20000400000 */
[----:B------:R0:W-:Y:S01]  /*8bb0*/  @P2 STG.E.U16 desc[UR12][R6.64+0x10], R92 ;  /* 0x0000105c06002986 */ /* 0x0001e2000c10150c */
[----:B------:R-:W-:Y:S01]  /*8bc0*/  F2FP.F16.F32.PACK_AB R104, RZ, R104 ;  /* 0x00000068ff68723e */ /* 0x000fe200000000ff */
        /* <DEDUP_REMOVED lines=8> */
[----:B------:R-:W-:Y:S01]  /*8c50*/  FMUL R112, R112, R0 ;  /* 0x0000000070707220 */ /* 0x000fe20000400000 */
[----:B------:R-:W-:Y:S01]  /*8c60*/  F2FP.F16.F32.PACK_AB R109, RZ, R109 ;  /* 0x0000006dff6d723e */ /* 0x000fe200000000ff */
[----:B0-----:R-:W-:Y:S01]  /*8c70*/  @P1 IMAD.MOV.U32 R6, RZ, RZ, R14 ;  /* 0x000000ffff061224 */ /* 0x001fe200078e000e */
[----:B------:R-:W-:Y:S01]  /*8c80*/  F2FP.F16.F32.PACK_AB R110, RZ, R110 ;  /* 0x0000006eff6e723e */ /* 0x000fe200000000ff */
[----:B------:R-:W-:Y:S01]  /*8c90*/  @P1 IMAD.MOV.U32 R7, RZ, RZ, R15 ;  /* 0x000000ffff071224 */ /* 0x000fe200078e000f */
[----:B------:R-:W-:Y:S01]  /*8ca0*/  F2FP.F16.F32.PACK_AB R111, RZ, R111 ;  /* 0x0000006fff6f723e */ /* 0x000fe200000000ff */
[----:B------:R-:W-:Y:S01]  /*8cb0*/  FMUL R113, R113, R0 ;  /* 0x0000000071717220 */ /* 0x000fe20000400000 */
[----:B------:R-:W-:Y:S01]  /*8cc0*/  F2FP.F16.F32.PACK_AB R112, RZ, R112 ;  /* 0x00000070ff70723e */ /* 0x000fe200000000ff */
[----:B------:R-:W-:Y:S01]  /*8cd0*/  FMUL R114, R114, R0 ;  /* 0x0000000072727220 */ /* 0x000fe20000400000 */
[----:B------:R0:W-:Y:S01]  /*8ce0*/  @P1 STG.E.U16 desc[UR12][R6.64+0x12], R93 ;  /* 0x0000125d06001986 */ /* 0x0001e2000c10150c */
[----:B------:R-:W-:Y:S01]  /*8cf0*/  IADD3 R10, P1, P2, R9, R14, R13 ;  /* 0x0000000e090a7210 */ /* 0x000fe20007a3e00d */
[-C--:B------:R-:W-:Y:S01]  /*8d00*/  FMUL R115, R115, R0.reuse ;  /* 0x0000000073737220 */ /* 0x080fe20000400000 */
[----:B------:R-:W-:Y:S01]  /*8d10*/  F2FP.F16.F32.PACK_AB R113, RZ, R113 ;  /* 0x00000071ff71723e */ /* 0x000fe200000000ff */
[-C--:B------:R-:W-:Y:S01]  /*8d20*/  FMUL R116, R116, R0.reuse ;  /* 0x0000000074747220 */ /* 0x080fe20000400000 */
[----:B------:R-:W-:Y:S01]  /*8d30*/  IADD3.X R11, R5, R15, R157, P1, P2 ;  /* 0x0000000f050b7210 */ /* 0x000fe20000fe449d */
[-C--:B------:R-:W-:Y:S01]  /*8d40*/  FMUL R117, R117, R0.reuse ;  /* 0x0000000075757220 */ /* 0x080fe20000400000 */
[----:B------:R-:W-:Y:S01]  /*8d50*/  ISETP.GT.AND P1, PT, R3, 0x8, P4 ;  /* 0x000000080300780c */ /* 0x000fe20002724270 */
[-C--:B------:R-:W-:Y:S01]  /*8d60*/  FMUL R118, R118, R0.reuse ;  /* 0x0000000076767220 */ /* 0x080fe20000400000 */
[----:B------:R-:W-:Y:S01]  /*8d70*/  ISETP.GT.AND P2, PT, R4, 0x11, PT ;  /* 0x000000110400780c */ /* 0x000fe20003f44270 */
        /* <DEDUP_REMOVED lines=8> */
[-C--:B------:R-:W-:Y:S01]  /*8e00*/  FMUL R121, R121, R0.reuse ;  /* 0x0000000079797220 */ /* 0x080fe20000400000 */
[----:B------:R0:W-:Y:S01]  /*8e10*/  @P0 STG.E.U16 desc[UR12][R6.64+0x10], R94 ;  /* 0x0000105e06000986 */ /* 0x0001e2000c10150c */
[----:B------:R-:W-:Y:S01]  /*8e20*/  ISETP.GT.AND P0, PT, R3, RZ, P3 ;  /* 0x000000ff0300720c */ /* 0x000fe20001f04270 */
[----:B------:R-:W-:Y:S01]  /*8e30*/  FMUL R122, R122, R0 ;  /* 0x000000007a7a7220 */ /* 0x000fe20000400000 */
        /* <DEDUP_REMOVED lines=9> */
[----:B0-----:R-:W-:Y:S01]  /*8ed0*/  @P1 IMAD.MOV.U32 R6, RZ, RZ, R16 ;  /* 0x000000ffff061224 */ /* 0x001fe200078e0010 */
[----:B------:R-:W-:Y:S01]  /*8ee0*/  F2FP.F16.F32.PACK_AB R123, RZ, R123 ;  /* 0x0000007bff7b723e */ /* 0x000fe200000000ff */
[----:B------:R-:W-:Y:S01]  /*8ef0*/  @P1 IMAD.MOV.U32 R7, RZ, RZ, R17 ;  /* 0x000000ffff071224 */ /* 0x000fe200078e0011 */
[----:B------:R-:W-:Y:S01]  /*8f00*/  F2FP.F16.F32.PACK_AB R124, RZ, R124 ;  /* 0x0000007cff7c723e */ /* 0x000fe200000000ff */
[-C--:B------:R-:W-:Y:S01]  /*8f10*/  FMUL R127, R127, R0.reuse ;  /* 0x000000007f7f7220 */ /* 0x080fe20000400000 */
[----:B------:R-:W-:Y:S01]  /*8f20*/  F2FP.F16.F32.PACK_AB R125, RZ, R125 ;  /* 0x0000007dff7d723e */ /* 0x000fe200000000ff */
[-C--:B------:R-:W-:Y:S01]  /*8f30*/  FMUL R128, R128, R0.reuse ;  /* 0x0000000080807220 */ /* 0x080fe20000400000 */
[----:B------:R0:W-:Y:S01]  /*8f40*/  @P1 STG.E.U16 desc[UR12][R6.64+0x12], R95 ;  /* 0x0000125f06001986 */ /* 0x0001e2000c10150c */
[----:B------:R-:W-:Y:S01]  /*8f50*/  ISETP.GT.AND P1, PT, R4, 0x19, PT ;  /* 0x000000190400780c */ /* 0x000fe20003f24270 */
        /* <DEDUP_REMOVED lines=33> */
[--C-:B------:R-:W-:Y:S01]  /*9170*/  @P0 IMAD.MOV.U32 R7, RZ, RZ, R15.reuse ;  /* 0x000000ffff070224 */ /* 0x100fe200078e000f */
[----:B------:R-:W-:Y:S01]  /*9180*/  F2FP.F16.F32.PACK_AB R141, RZ, R141 ;  /* 0x0000008dff8d723e */ /* 0x000fe200000000ff */
[-C--:B------:R-:W-:Y:S01]  /*9190*/  FMUL R142, R142, R0.reuse ;  /* 0x000000008e8e7220 */ /* 0x080fe20000400000 */
[-C--:B------:R-:W-:Y:S01]  /*91a0*/  FMUL R143, R143, R0.reuse ;  /* 0x000000008f8f7220 */ /* 0x080fe20000400000 */
[-C--:B------:R-:W-:Y:S01]  /*91b0*/  FMUL R144, R144, R0.reuse ;  /* 0x0000000090907220 */ /* 0x080fe20000400000 */
[----:B------:R0:W-:Y:S01]  /*91c0*/  @P0 STG.E.U16 desc[UR12][R6.64+0x22], R97 ;  /* 0x0000226106000986 */ /* 0x0001e2000c10150c */
[----:B------:R-:W-:Y:S01]  /*91d0*/  ISETP.GT.AND P0, PT, R3, 0x8, P3 ;  /* 0x000000080300780c */ /* 0x000fe20001f04270 */
[-C--:B------:R-:W-:Y:S01]  /*91e0*/  FMUL R145, R145, R0.reuse ;  /* 0x0000000091917220 */ /* 0x080fe20000400000 */
        /* <DEDUP_REMOVED lines=8> */
[----:B------:R-:W-:Y:S01]  /*9270*/  ISETP.GT.AND P4, PT, R4, 0x71, PT ;  /* 0x000000710400780c */ /* 0x000fe20003f84270 */
[-C--:B------:R-:W-:Y:S01]  /*9280*/  FMUL R150, R150, R0.reuse ;  /* 0x0000000096967220 */ /* 0x080fe20000400000 */
[----:B------:R-:W-:Y:S01]  /*9290*/  F2FP.F16.F32.PACK_AB R145, RZ, R145 ;  /* 0x00000091ff91723e */ /* 0x000fe200000000ff */
[----:B------:R-:W-:Y:S01]  /*92a0*/  @P0 STG.E.U16 desc[UR12][R16.64+0x20], R98 ;  /* 0x0000206210000986 */ /* 0x000fe2000c10150c */
        /* <DEDUP_REMOVED lines=13> */
[----:B------:R-:W-:Y:S01]  /*9380*/  @P0 STG.E.U16 desc[UR12][R16.64+0x22], R99 ;  /* 0x0000226310000986 */ /* 0x000fe2000c10150c */
[----:B0-----:R-:W-:Y:S01]  /*9390*/  IADD3 R6, P0, R13, R14, RZ ;  /* 0x0000000e0d067210 */ /* 0x001fe20007f1e0ff */
[-C--:B------:R-:W-:Y:S01]  /*93a0*/  FMUL R29, R29, R0.reuse ;  /* 0x000000001d1d7220 */ /* 0x080fe20000400000 */
[----:B------:R-:W-:Y:S01]  /*93b0*/  F2FP.F16.F32.PACK_AB R151, RZ, R151 ;  /* 0x00000097ff97723e */ /* 0x000fe200000000ff */
[----:B------:R-:W-:Y:S01]  /*93c0*/  FMUL R30, R30, R0 ;  /* 0x000000001e1e7220 */ /* 0x000fe20000400000 */
[----:B------:R-:W-:Y:S01]  /*93d0*/  F2FP.F16.F32.PACK_AB R24, RZ, R24 ;  /* 0x00000018ff18723e */ /* 0x000fe200000000ff */
[----:B------:R-:W-:Y:S01]  /*93e0*/  IMAD.X R7, R157, 0x1, R15, P0 ;  /* 0x000000019d077824 */ /* 0x000fe200000e060f */
[----:B------:R-:W-:Y:S01]  /*93f0*/  IADD3 R12, P0, R9, R6, RZ ;  /* 0x00000006090c7210 */ /* 0x000fe20007f1e0ff */
[-C--:B------:R-:W-:Y:S01]  /*9400*/  FMUL R31, R31, R0.reuse ;  /* 0x000000001f1f7220 */ /* 0x080fe20000400000 */
[----:B------:R-:W-:Y:S01]  /*9410*/  F2FP.F16.F32.PACK_AB R25, RZ, R25 ;  /* 0x00000019ff19723e */ /* 0x000fe200000000ff */
[----:B------:R-:W-:Y:S01]  /*9420*/  FMUL R32, R32, R0 ;  /* 0x0000000020207220 */ /* 0x000fe20000400000 */
[----:B------:R-:W-:Y:S01]  /*9430*/  F2FP.F16.F32.PACK_AB R26, RZ, R26 ;  /* 0x0000001aff1a723e */ /* 0x000fe200000000ff */
[----:B------:R-:W-:Y:S01]  /*9440*/  IMAD.X R13, R5, 0x1, R7, P0 ;  /* 0x00000001050d7824 */ /* 0x000fe200000e0607 */
[----:B------:R-:W-:Y:S01]  /*9450*/  ISETP.GT.AND P0, PT, R3, RZ, P2 ;  /* 0x000000ff0300720c */ /* 0x000fe20001704270 */
        /* <DEDUP_REMOVED lines=126> */
[----:B------:R-:W-:Y:S01]  /*9c40*/  FMUL R0, R87, R0 ;  /* 0x0000000057007220 */ /* 0x000fe20000400000 */
[----:B------:R-:W-:-:S02]  /*9c50*/  F2FP.F16.F32.PACK_AB R77, RZ, R77 ;  /* 0x0000004dff4d723e */ /* 0x000fc400000000ff */
[----:B------:R-:W-:Y:S02]  /*9c60*/  F2FP.F16.F32.PACK_AB R78, RZ, R78 ;  /* 0x0000004eff4e723e */ /* 0x000fe400000000ff */
[----:B------:R-:W-:Y:S02]  /*9c70*/  F2FP.F16.F32.PACK_AB R79, RZ, R79 ;  /* 0x0000004fff4f723e */ /* 0x000fe400000000ff */
[----:B------:R-:W-:Y:S02]  /*9c80*/  F2FP.F16.F32.PACK_AB R80, RZ, R80 ;  /* 0x00000050ff50723e */ /* 0x000fe400000000ff */
[----:B------:R-:W-:Y:S02]  /*9c90*/  F2FP.F16.F32.PACK_AB R81, RZ, R81 ;  /* 0x00000051ff51723e */ /* 0x000fe400000000ff */
[----:B------:R-:W-:Y:S01]  /*9ca0*/  F2FP.F16.F32.PACK_AB R82, RZ, R82 ;  /* 0x00000052ff52723e */ /* 0x000fe200000000ff */
[----:B------:R-:W-:Y:S01]  /*9cb0*/  @P0 STG.E.U16 desc[UR12][R14.64+0x52], R109 ;  /* 0x0000526d0e000986 */ /* 0x000fe2000c10150c */
[----:B------:R-:W-:-:S02]  /*9cc0*/  ISETP.GT.AND P0, PT, R3, 0x8, P2 ;  /* 0x000000080300780c */ /* 0x000fc40001704270 */
[----:B------:R-:W-:Y:S02]  /*9cd0*/  ISETP.GT.AND P2, PT, R4, 0x30, PT ;  /* 0x000000300400780c */ /* 0x000fe40003f44270 */
[----:B------:R-:W-:Y:S02]  /*9ce0*/  F2FP.F16.F32.PACK_AB R83, RZ, R83 ;  /* 0x00000053ff53723e */ /* 0x000fe400000000ff */
[----:B------:R-:W-:Y:S02]  /*9cf0*/  F2FP.F16.F32.PACK_AB R84, RZ, R84 ;  /* 0x00000054ff54723e */ /* 0x000fe400000000ff */
[----:B------:R-:W-:Y:S02]  /*9d00*/  F2FP.F16.F32.PACK_AB R85, RZ, R85 ;  /* 0x00000055ff55723e */ /* 0x000fe400000000ff */
[----:B------:R-:W-:-:S03]  /*9d10*/  F2FP.F16.F32.PACK_AB R86, RZ, R86 ;  /* 0x00000056ff56723e */ /* 0x000fc600000000ff */
[----:B------:R-:W-:Y:S01]  /*9d20*/  @P0 STG.E.U16 desc[UR12][R16.64+0x50], R110 ;  /* 0x0000506e10000986 */ /* 0x000fe2000c10150c */
[----:B------:R-:W-:Y:S02]  /*9d30*/  ISETP.GT.AND P0, PT, R3, 0x8, P1 ;  /* 0x000000080300780c */ /* 0x000fe40000f04270 */
[----:B------:R-:W-:-:S11]  /*9d40*/  ISETP.GT.AND P1, PT, R4, 0x31, PT ;  /* 0x000000310400780c */ /* 0x000fd60003f24270 */
[----:B------:R-:W-:Y:S01]  /*9d50*/  @P0 STG.E.U16 desc[UR12][R16.64+0x52], R111 ;  /* 0x0000526f10000986 */ /* 0x000fe2000c10150c */
[----:B------:R-:W-:-:S13]  /*9d60*/  ISETP.GT.AND P0, PT, R3, RZ, P2 ;  /* 0x000000ff0300720c */ /* 0x000fda0001704270 */
[----:B------:R-:W-:Y:S01]  /*9d70*/  @P0 STG.E.U16 desc[UR12][R14.64+0x60], R112 ;  /* 0x000060700e000986 */ /* 0x000fe2000c10150c */
[----:B------:R-:W-:-:S13]  /*9d80*/  ISETP.GT.AND P0, PT, R3, RZ, P1 ;  /* 0x000000ff0300720c */ /* 0x000fda0000f04270 */
[----:B------:R-:W-:Y:S01]  /*9d90*/  @P0 STG.E.U16 desc[UR12][R14.64+0x62], R113 ;  /* 0x000062710e000986 */ /* 0x000fe2000c10150c */
[----:B------:R-:W-:Y:S02]  /*9da0*/  ISETP.GT.AND P0, PT, R3, 0x8, P2 ;  /* 0x000000080300780c */ /* 0x000fe40001704270 */
[----:B------:R-:W-:-:S11]  /*9db0*/  ISETP.GT.AND P2, PT, R4, 0x38, PT ;  /* 0x000000380400780c */ /* 0x000fd60003f44270 */
        /* <DEDUP_REMOVED lines=68> */
[----:B------:R-:W-:-:S13]  /*a200*/  ISETP.GT.AND P0, PT, R3, 0x8, P1 ;  /* 0x000000080300780c */ /* 0x000fda0000f04270 */
[----:B------:R-:W-:Y:S01]  /*a210*/  @P0 STG.E.U16 desc[UR12][R16.64+0xd0], R142 ;  /* 0x0000d08e10000986 */ /* 0x000fe2000c10150c */
[----:B------:R-:W-:-:S13]  /*a220*/  ISETP.GT.AND P0, PT, R3, 0x8, P3 ;  /* 0x000000080300780c */ /* 0x000fda0001f04270 */
[----:B------:R-:W-:Y:S01]  /*a230*/  @P0 STG.E.U16 desc[UR12][R16.64+0xd2], R143 ;  /* 0x0000d28f10000986 */ /* 0x000fe2000c10150c */
[----:B------:R-:W-:-:S04]  /*a240*/  ISETP.GT.AND P0, PT, R4, 0x70, PT ;  /* 0x000000700400780c */ /* 0x000fc80003f04270 */
        /* <DEDUP_REMOVED lines=8> */
[----:B------:R-:W-:-:S13]  /*a2d0*/  ISETP.GT.AND P1, PT, R3, RZ, P2 ;  /* 0x000000ff0300720c */ /* 0x000fda0001724270 */
[----:B------:R-:W-:Y:S01]  /*a2e0*/  @P1 STG.E.U16 desc[UR12][R14.64+0xf0], R148 ;  /* 0x0000f0940e001986 */ /* 0x000fe2000c10150c */
[----:B------:R-:W-:-:S04]  /*a2f0*/  ISETP.GT.AND P1, PT, R4, 0x79, PT ;  /* 0x000000790400780c */ /* 0x000fc80003f24270 */
[----:B------:R-:W-:-:S13]  /*a300*/  ISETP.GT.AND P6, PT, R3, RZ, P1 ;  /* 0x000000ff0300720c */ /* 0x000fda0000fc4270 */
[----:B------:R0:W-:Y:S01]  /*a310*/  @P6 STG.E.U16 desc[UR12][R14.64+0xf2], R149 ;  /* 0x0000f2950e006986 */ /* 0x0001e2000c10150c */
[----:B------:R-:W-:-:S13]  /*a320*/  ISETP.GT.AND P6, PT, R3, 0x8, P2 ;  /* 0x000000080300780c */ /* 0x000fda00017c4270 */
[----:B0-----:R-:W-:Y:S02]  /*a330*/  @P6 IMAD.MOV.U32 R14, RZ, RZ, R16 ;  /* 0x000000ffff0e6224 */ /* 0x001fe400078e0010 */
[----:B------:R-:W-:-:S05]  /*a340*/  @P6 IMAD.MOV.U32 R15, RZ, RZ, R17 ;  /* 0x000000ffff0f6224 */ /* 0x000fca00078e0011 */
[----:B------:R-:W-:Y:S01]  /*a350*/  @P6 STG.E.U16 desc[UR12][R14.64+0xf0], R150 ;  /* 0x0000f0960e006986 */ /* 0x000fe2000c10150c */
[----:B------:R-:W-:-:S13]  /*a360*/  ISETP.GT.AND P6, PT, R3, 0x8, P1 ;  /* 0x000000080300780c */ /* 0x000fda0000fc4270 */
[----:B------:R-:W-:Y:S01]  /*a370*/  @P6 STG.E.U16 desc[UR12][R16.64+0xf2], R151 ;  /* 0x0000f29710006986 */ /* 0x000fe2000c10150c */
[----:B------:R-:W-:-:S05]  /*a380*/  IADD3 R8, P6, R9, R6, RZ ;  /* 0x0000000609087210 */ /* 0x000fca0007fde0ff */
[----:B------:R-:W-:Y:S01]  /*a390*/  IMAD.X R9, R5, 0x1, R7, P6 ;  /* 0x0000000105097824 */ /* 0x000fe200030e0607 */
[C---:B------:R-:W-:Y:S02]  /*a3a0*/  ISETP.GT.AND P6, PT, R3.reuse, 0x40, P5 ;  /* 0x000000400300780c */ /* 0x040fe40002fc4270 */
[----:B------:R-:W-:-:S11]  /*a3b0*/  ISETP.GT.AND P5, PT, R3, 0x48, P5 ;  /* 0x000000480300780c */ /* 0x000fd60002fa4270 */
[----:B------:R-:W-:Y:S01]  /*a3c0*/  @P6 STG.E.U16 desc[UR12][R6.64], R24 ;  /* 0x0000001806006986 */ /* 0x000fe2000c10150c */
[----:B------:R-:W-:-:S04]  /*a3d0*/  ISETP.GT.AND P6, PT, R4, 0x1, PT ;  /* 0x000000010400780c */ /* 0x000fc80003fc4270 */
[----:B------:R-:W-:-:S13]  /*a3e0*/  ISETP.GT.AND P6, PT, R3, 0x40, P6 ;  /* 0x000000400300780c */ /* 0x000fda00037c4270 */
[----:B------:R-:W-:Y:S01]  /*a3f0*/  @P6 STG.E.U16 desc[UR12][R6.64+0x2], R25 ;  /* 0x0000021906006986 */ /* 0x000fe2000c10150c */
[----:B------:R-:W-:-:S03]  /*a400*/  ISETP.GT.AND P6, PT, R4, 0x1, PT ;  /* 0x000000010400780c */ /* 0x000fc60003fc4270 */
[----:B------:R-:W-:Y:S01]  /*a410*/  @P5 STG.E.U16 desc[UR12][R12.64], R26 ;  /* 0x0000001a0c005986 */ /* 0x000fe2000c10150c */
[----:B------:R-:W-:Y:S02]  /*a420*/  ISETP.GT.AND P5, PT, R3, 0x48, P6 ;  /* 0x000000480300780c */ /* 0x000fe400037a4270 */
[----:B------:R-:W-:-:S11]  /*a430*/  ISETP.GT.AND P6, PT, R4, 0x8, PT ;  /* 0x000000080400780c */ /* 0x000fd60003fc4270 */
[----:B------:R-:W-:Y:S01]  /*a440*/  @P5 STG.E.U16 desc[UR12][R12.64+0x2], R27 ;  /* 0x0000021b0c005986 */ /* 0x000fe2000c10150c */
[----:B------:R-:W-:Y:S02]  /*a450*/  ISETP.GT.AND P5, PT, R3, 0x40, P6 ;  /* 0x000000400300780c */ /* 0x000fe400037a4270 */
[----:B------:R-:W-:-:S11]  /*a460*/  ISETP.GT.AND P6, PT, R4, 0x9, PT ;  /* 0x000000090400780c */ /* 0x000fd60003fc4270 */
[----:B------:R-:W-:Y:S01]  /*a470*/  @P5 STG.E.U16 desc[UR12][R6.64+0x10], R28 ;  /* 0x0000101c06005986 */ /* 0x000fe2000c10150c */
[----:B------:R-:W-:-:S13]  /*a480*/  ISETP.GT.AND P5, PT, R3, 0x40, P6 ;  /* 0x000000400300780c */ /* 0x000fda00037a4270 */
[----:B------:R-:W-:Y:S01]  /*a490*/  @P5 STG.E.U16 desc[UR12][R6.64+0x12], R29 ;  /* 0x0000121d06005986 */ /* 0x000fe2000c10150c */
[----:B------:R-:W-:-:S04]  /*a4a0*/  ISETP.GT.AND P5, PT, R4, 0x8, PT ;  /* 0x000000080400780c */ /* 0x000fc80003fa4270 */
[----:B------:R-:W-:-:S13]  /*a4b0*/  ISETP.GT.AND P5, PT, R3, 0x48, P5 ;  /* 0x000000480300780c */ /* 0x000fda0002fa4270 */
[----:B------:R0:W-:Y:S01]  /*a4c0*/  @P5 STG.E.U16 desc[UR12][R8.64+0x10], R30 ;  /* 0x0000101e08005986 */ /* 0x0001e2000c10150c */
        /* <DEDUP_REMOVED lines=10> */
[----:B0-----:R-:W-:Y:S02]  /*a570*/  @P5 IMAD.MOV.U32 R8, RZ, RZ, R10 ;  /* 0x000000ffff085224 */ /* 0x001fe400078e000a */
[----:B------:R-:W-:-:S05]  /*a580*/  @P5 IMAD.MOV.U32 R9, RZ, RZ, R11 ;  /* 0x000000ffff095224 */ /* 0x000fca00078e000b */
[----:B------:R0:W-:Y:S01]  /*a590*/  @P5 STG.E.U16 desc[UR12][R8.64+0x20], R34 ;  /* 0x0000202208005986 */ /* 0x0001e2000c10150c */
[----:B------:R-:W-:Y:S02]  /*a5a0*/  ISETP.GT.AND P5, PT, R3, 0x48, P6 ;  /* 0x000000480300780c */ /* 0x000fe400037a4270 */
[----:B------:R-:W-:-:S11]  /*a5b0*/  ISETP.GT.AND P6, PT, R4, 0x18, PT ;  /* 0x000000180400780c */ /* 0x000fd60003fc4270 */
[----:B0-----:R-:W-:Y:S02]  /*a5c0*/  @P5 IMAD.MOV.U32 R8, RZ, RZ, R10 ;  /* 0x000000ffff085224 */ /* 0x001fe400078e000a */
[----:B------:R-:W-:-:S05]  /*a5d0*/  @P5 IMAD.MOV.U32 R9, RZ, RZ, R11 ;  /* 0x000000ffff095224 */ /* 0x000fca00078e000b */
[----:B------:R0:W-:Y:S01]  /*a5e0*/  @P5 STG.E.U16 desc[UR12][R8.64+0x22], R35 ;  /* 0x0000222308005986 */ /* 0x0001e2000c10150c */
        /* <DEDUP_REMOVED lines=144> */
[----:B------:R-:W-:Y:S01]  /*aef0*/  @P5 STG.E.U16 desc[UR12][R8.64+0xc0], R74 ;  /* 0x0000c04a08005986 */ /* 0x000fe2000c10150c */
[----:B------:R-:W-:Y:S02]  /*af00*/  ISETP.GT.AND P5, PT, R3, 0x48, P6 ;  /* 0x000000480300780c */ /* 0x000fe400037a4270 */
[----:B------:R-:W-:-:S11]  /*af10*/  ISETP.GT.AND P6, PT, R4, 0x68, PT ;  /* 0x000000680400780c */ /* 0x000fd60003fc4270 */
[----:B------:R-:W-:Y:S02]  /*af20*/  @P5 IMAD.MOV.U32 R4, RZ, RZ, R10 ;  /* 0x000000ffff045224 */ /* 0x000fe400078e000a */
[----:B------:R-:W-:-:S05]  /*af30*/  @P5 IMAD.MOV.U32 R5, RZ, RZ, R11 ;  /* 0x000000ffff055224 */ /* 0x000fca00078e000b */
[----:B------:R0:W-:Y:S01]  /*af40*/  @P5 STG.E.U16 desc[UR12][R4.64+0xc2], R75 ;  /* 0x0000c24b04005986 */ /* 0x0001e2000c10150c */
[----:B------:R-:W-:-:S13]  /*af50*/  ISETP.GT.AND P5, PT, R3, 0x40, P6 ;  /* 0x000000400300780c */ /* 0x000fda00037a4270 */
[----:B------:R-:W-:Y:S01]  /*af60*/  @P5 STG.E.U16 desc[UR12][R6.64+0xd0], R76 ;  /* 0x0000d04c06005986 */ /* 0x000fe2000c10150c */
[C---:B------:R-:W-:Y:S02]  /*af70*/  ISETP.GT.AND P5, PT, R3.reuse, 0x40, P3 ;  /* 0x000000400300780c */ /* 0x040fe40001fa4270 */
[----:B------:R-:W-:-:S11]  /*af80*/  ISETP.GT.AND P3, PT, R3, 0x48, P3 ;  /* 0x000000480300780c */ /* 0x000fd60001f64270 */
[----:B------:R-:W-:Y:S01]  /*af90*/  @P5 STG.E.U16 desc[UR12][R6.64+0xd2], R77 ;  /* 0x0000d24d06005986 */ /* 0x000fe2000c10150c */
[C---:B------:R-:W-:Y:S02]  /*afa0*/  ISETP.GT.AND P5, PT, R3.reuse, 0x48, P6 ;  /* 0x000000480300780c */ /* 0x040fe400037a4270 */
[C---:B------:R-:W-:Y:S02]  /*afb0*/  ISETP.GT.AND P6, PT, R3.reuse, 0x40, P0 ;  /* 0x000000400300780c */ /* 0x040fe400007c4270 */
[----:B------:R-:W-:-:S09]  /*afc0*/  ISETP.GT.AND P0, PT, R3, 0x48, P0 ;  /* 0x000000480300780c */ /* 0x000fd20000704270 */
[--C-:B0-----:R-:W-:Y:S02]  /*afd0*/  @P5 IMAD.MOV.U32 R4, RZ, RZ, R10.reuse ;  /* 0x000000ffff045224 */ /* 0x101fe400078e000a */
[----:B------:R-:W-:Y:S02]  /*afe0*/  @P5 IMAD.MOV.U32 R5, RZ, RZ, R11 ;  /* 0x000000ffff055224 */ /* 0x000fe400078e000b */
[----:B------:R-:W-:-:S03]  /*aff0*/  @P0 IMAD.MOV.U32 R2, RZ, RZ, R10 ;  /* 0x000000ffff020224 */ /* 0x000fc600078e000a */
[----:B------:R0:W-:Y:S01]  /*b000*/  @P5 STG.E.U16 desc[UR12][R4.64+0xd0], R78 ;  /* 0x0000d04e04005986 */ /* 0x0001e2000c10150c */
[C---:B------:R-:W-:Y:S02]  /*b010*/  ISETP.GT.AND P5, PT, R3.reuse, 0x40, P4 ;  /* 0x000000400300780c */ /* 0x040fe400027a4270 */
[----:B------:R-:W-:Y:S01]  /*b020*/  ISETP.GT.AND P4, PT, R3, 0x48, P4 ;  /* 0x000000480300780c */ /* 0x000fe20002784270 */
[----:B0-----:R-:W-:Y:S02]  /*b030*/  @P3 IMAD.MOV.U32 R4, RZ, RZ, R10 ;  /* 0x000000ffff043224 */ /* 0x001fe400078e000a */
[----:B------:R-:W-:-:S05]  /*b040*/  @P3 IMAD.MOV.U32 R5, RZ, RZ, R11 ;  /* 0x000000ffff053224 */ /* 0x000fca00078e000b */
[----:B------:R-:W-:Y:S01]  /*b050*/  @P3 STG.E.U16 desc[UR12][R4.64+0xd2], R79 ;  /* 0x0000d24f04003986 */ /* 0x000fe2000c10150c */
[C---:B------:R-:W-:Y:S02]  /*b060*/  ISETP.GT.AND P3, PT, R3.reuse, 0x40, P1 ;  /* 0x000000400300780c */ /* 0x040fe40000f64270 */
[C---:B------:R-:W-:Y:S01]  /*b070*/  ISETP.GT.AND P1, PT, R3.reuse, 0x48, P1 ;  /* 0x000000480300780c */ /* 0x040fe20000f24270 */
[----:B------:R-:W-:Y:S01]  /*b080*/  @P6 STG.E.U16 desc[UR12][R6.64+0xe0], R80 ;  /* 0x0000e05006006986 */ /* 0x000fe2000c10150c */
[C---:B------:R-:W-:Y:S02]  /*b090*/  ISETP.GT.AND P6, PT, R3.reuse, 0x40, P2 ;  /* 0x000000400300780c */ /* 0x040fe400017c4270 */
[----:B------:R-:W-:Y:S01]  /*b0a0*/  ISETP.GT.AND P2, PT, R3, 0x48, P2 ;  /* 0x000000480300780c */ /* 0x000fe20001744270 */
[----:B------:R-:W-:Y:S01]  /*b0b0*/  @P0 IMAD.MOV.U32 R3, RZ, RZ, R11 ;  /* 0x000000ffff030224 */ /* 0x000fe200078e000b */
[----:B------:R-:W-:Y:S04]  /*b0c0*/  @P5 STG.E.U16 desc[UR12][R6.64+0xe2], R81 ;  /* 0x0000e25106005986 */ /* 0x000fe8000c10150c */
[----:B------:R0:W-:Y:S02]  /*b0d0*/  @P0 STG.E.U16 desc[UR12][R2.64+0xe0], R82 ;  /* 0x0000e05202000986 */ /* 0x0001e4000c10150c */
[----:B0-----:R-:W-:-:S02]  /*b0e0*/  @P4 IMAD.MOV.U32 R2, RZ, RZ, R10 ;  /* 0x000000ffff024224 */ /* 0x001fc400078e000a */
[----:B------:R-:W-:-:S05]  /*b0f0*/  @P4 IMAD.MOV.U32 R3, RZ, RZ, R11 ;  /* 0x000000ffff034224 */ /* 0x000fca00078e000b */
[----:B------:R0:W-:Y:S04]  /*b100*/  @P4 STG.E.U16 desc[UR12][R2.64+0xe2], R83 ;  /* 0x0000e25302004986 */ /* 0x0001e8000c10150c */
[----:B------:R1:W-:Y:S04]  /*b110*/  @P6 STG.E.U16 desc[UR12][R6.64+0xf0], R84 ;  /* 0x0000f05406006986 */ /* 0x0003e8000c10150c */
[----:B------:R1:W-:Y:S01]  /*b120*/  @P3 STG.E.U16 desc[UR12][R6.64+0xf2], R85 ;  /* 0x0000f25506003986 */ /* 0x0003e2000c10150c */
[----:B0-----:R-:W-:Y:S02]  /*b130*/  @P2 IMAD.MOV.U32 R2, RZ, RZ, R10 ;  /* 0x000000ffff022224 */ /* 0x001fe400078e000a */
[----:B------:R-:W-:-:S05]  /*b140*/  @P2 IMAD.MOV.U32 R3, RZ, RZ, R11 ;  /* 0x000000ffff032224 */ /* 0x000fca00078e000b */
[----:B------:R1:W-:Y:S01]  /*b150*/  @P2 STG.E.U16 desc[UR12][R2.64+0xf0], R86 ;  /* 0x0000f05602002986 */ /* 0x0003e2000c10150c */
[----:B------:R-:W-:Y:S05]  /*b160*/  @!P1 EXIT ;  /* 0x000000000000994d */ /* 0x000fea0003800000 */
[----:B------:R-:W-:-:S05]  /*b170*/  F2FP.F16.F32.PACK_AB R0, RZ, R0 ;  /* 0x00000000ff00723e */ /* 0x000fca00000000ff */
[----:B------:R-:W-:Y:S01]  /*b180*/  STG.E.U16 desc[UR12][R10.64+0xf2], R0 ;  /* 0x0000f2000a007986 */ /* 0x000fe2000c10150c */
[----:B------:R-:W-:Y:S05]  /*b190*/  EXIT ;  /* 0x000000000000794d */ /* 0x000fea0003800000 */
.L_x_13:
[----:B------:R-:W-:-:S13]  /*b1a0*/  ISETP.NE.AND P0, PT, R5, RZ, PT ;  /* 0x000000ff0500720c */ /* 0x000fda0003f05270 */
[----:B------:R-:W-:Y:S05]  /*b1b0*/  @P0 EXIT ;  /* 0x000000000000094d */ /* 0x000fea0003800000 */
[----:B------:R-:W-:Y:S01]  /*b1c0*/  ELECT P0, URZ, PT ;  /* 0x00000000003f782f */ /* 0x000fe20003800000 */
[----:B------:R-:W-:-:S12]  /*b1d0*/  BSSY B0, `(.L_x_278) ;  /* 0x0000095000007945 */ /* 0x000fd80003800000 */
[----:B------:R-:W-:Y:S05]  /*b1e0*/  @!P0 BRA `(.L_x_279) ;  /* 0x00000008004c8947 */ /* 0x000fea0003800000 */
[----:B------:R-:W-:-:S13]  /*b1f0*/  ISETP.GE.AND P0, PT, R10, 0x1, PT ;  /* 0x000000010a00780c */ /* 0x000fda0003f06270 */
[----:B------:R-:W-:Y:S05]  /*b200*/  @!P0 BRA `(.L_x_279) ;  /* 0x0000000800448947 */ /* 0x000fea0003800000 */
[----:B---3-5:R-:W2:Y:S01]  /*b210*/  S2R R2, SR_CgaCtaId ;  /* 0x0000000000027919 */ /* 0x028ea20000008800 */
[----:B------:R-:W0:Y:S01]  /*b220*/  LDC.64 R4, c[0x0][0x4f8] ;  /* 0x00013e00ff047b82 */ /* 0x000e220000000a00 */
[----:B------:R-:W-:Y:S01]  /*b230*/  ULDC.64 UR4, c[0x0][0x4c0] ;  /* 0x0001300000047ab9 */ /* 0x000fe20000000a00 */
[----:B------:R-:W-:Y:S01]  /*b240*/  LOP3.LUT P0, RZ, R13, 0x1f, RZ, 0xc0, !PT ;  /* 0x0000001f0dff7812 */ /* 0x000fe2000780c0ff */
[----:B------:R-:W-:Y:S01]  /*b250*/  IMAD.SHL.U32 R15, R15, 0x80, RZ ;  /* 0x000000800f0f7824 */ /* 0x000fe200078e00ff */
[----:B------:R-:W-:Y:S01]  /*b260*/  ISETP.NE.AND P2, PT, R18, RZ, PT ;  /* 0x000000ff1200720c */ /* 0x000fe20003f45270 */
[----:B------:R-:W-:Y:S01]  /*b270*/  IMAD.SHL.U32 R16, R16, 0x80, RZ ;  /* 0x0000008010107824 */ /* 0x000fe200078e00ff */
[----:B------:R-:W-:Y:S01]  /*b280*/  ISETP.NE.OR P0, PT, R18, RZ, !P0 ;  /* 0x000000ff1200720c */ /* 0x000fe20004705670 */
[----:B------:R-:W-:Y:S01]  /*b290*/  IMAD.MOV.U32 R6, RZ, RZ, R9 ;  /* 0x000000ffff067224 */ /* 0x000fe200078e0009 */
[----:B------:R-:W1:Y:S01]  /*b2a0*/  LDC R7, c[0x0][0x500] ;  /* 0x00014000ff077b82 */ /* 0x000e620000000800 */
[----:B------:R-:W-:Y:S01]  /*b2b0*/  LOP3.LUT R12, R3, 0x2, RZ, 0xfc, !PT ;  /* 0x00000002030c7812 */ /* 0x000fe200078efcff */
[----:B------:R-:W-:-:S02]  /*b2c0*/  IMAD.MOV.U32 R13, RZ, RZ, RZ ;  /* 0x000000ffff0d7224 */ /* 0x000fc400078e00ff */
[----:B------:R-:W-:Y:S02]  /*b2d0*/  VIADD R11, R15, 0x40 ;  /* 0x000000400f0b7836 */ /* 0x000fe40000000000 */
[----:B------:R-:W-:Y:S02]  /*b2e0*/  VIADD R17, R16, 0x40 ;  /* 0x0000004010117836 */ /* 0x000fe40000000000 */
[----:B0-----:R-:W-:Y:S01]  /*b2f0*/  IMAD R21, R21, UR4, R4 ;  /* 0x0000000415157c24 */ /* 0x001fe2000f8e0204 */
[----:B------:R-:W-:Y:S01]  /*b300*/  ULDC UR4, c[0x0][0x4c8] ;  /* 0x0001320000047ab9 */ /* 0x000fe20000000800 */
[----:B------:R-:W-:Y:S02]  /*b310*/  IMAD R162, R162, UR5, R5 ;  /* 0x00000005a2a27c24 */ /* 0x000fe4000f8e0205 */
[----:B------:R-:W-:Y:S02]  /*b320*/  IMAD.MOV.U32 R4, RZ, RZ, 0x1 ;  /* 0x00000001ff047424 */ /* 0x000fe400078e00ff */
[----:B------:R-:W-:-:S02]  /*b330*/  IMAD.MOV.U32 R5, RZ, RZ, RZ ;  /* 0x000000ffff057224 */ /* 0x000fc400078e00ff */
[----:B--2---:R-:W-:Y:S02]  /*b340*/  IMAD.SHL.U32 R0, R2, 0x800, RZ ;  /* 0x0000080002007824 */ /* 0x004fe400078e00ff */
[----:B-1----:R-:W-:Y:S02]  /*b350*/  IMAD R14, R14, UR4, R7 ;  /* 0x000000040e0e7c24 */ /* 0x002fe4000f8e0207 */
[----:B------:R-:W-:Y:S01]  /*b360*/  IMAD.SHL.U32 R2, R2, 0x20, RZ ;  /* 0x0000002002027824 */ /* 0x000fe200078e00ff */
[----:B------:R-:W-:-:S07]  /*b370*/  LOP3.LUT R0, R0, 0x800, RZ, 0xc0, !PT ;  /* 0x0000080000007812 */ /* 0x000fce00078ec0ff */
.L_x_283:
[----:B------:R-:W0:Y:S01]  /*b380*/  S2R R8, SR_CgaCtaId ;  /* 0x0000000000087919 */ /* 0x000e220000008800 */
[----:B------:R-:W-:-:S04]  /*b390*/  MOV R7, 0x400 ;  /* 0x0000040000077802 */ /* 0x000fc80000000f00 */
[----:B0-----:R-:W-:Y:S02]  /*b3a0*/  LEA R10, R8, R7, 0x18 ;  /* 0x00000007080a7211 */ /* 0x001fe400078ec0ff */
[----:B------:R-:W-:-:S03]  /*b3b0*/  SHF.L.U32 R7, R4, 0x1f, RZ ;  /* 0x0000001f04077819 */ /* 0x000fc600000006ff */
[----:B------:R-:W-:-:S07]  /*b3c0*/  IMAD R8, R5, 0x8, R10 ;  /* 0x0000000805087824 */ /* 0x000fce00078e020a */
.L_x_280:
[----:B0-----:R0:W1:Y:S02]  /*b3d0*/  SYNCS.PHASECHK.TRANS64.TRYWAIT P1, [R8+URZ+0x38038], R7 ;  /* 0x03803807080075a7 */ /* 0x001064000802017f */
[----:B-1----:R-:W-:Y:S05]  /*b3e0*/  @!P1 NANOSLEEP.SYNCS 0x989680 ;  /* 0x009896800000995d */ /* 0x002fea0003900000 */
[----:B------:R-:W1:Y:S02]  /*b3f0*/  @!P1 SYNCS.PHASECHK.TRANS64 P1, [R8+URZ+0x38038], R7 ;  /* 0x03803807080095a7 */ /* 0x000e64000802007f */
[----:B-1----:R-:W-:Y:S05]  /*b400*/  @!P1 BRA `(.L_x_280) ;  /* 0xfffffffc00f09947 */ /* 0x002fea000383ffff */
[----:B0-----:R-:W0:Y:S02]  /*b410*/  @!P2 LDC R7, c[0x0][0x580] ;  /* 0x00016000ff07ab82 */ /* 0x001e240000000800 */
[----:B0-----:R0:W-:Y:S02]  /*b420*/  @!P2 SYNCS.ARRIVE.TRANS64 RZ, [R8+URZ+0x38000], R7 ;  /* 0x0380000708ffa9a7 */ /* 0x0011e4000800003f */
[----:B0-----:R-:W-:-:S04]  /*b430*/  PRMT R7, R12, 0x9910, RZ ;  /* 0x000099100c077816 */ /* 0x001fc800000000ff */
[----:B------:R-:W-:-:S13]  /*b440*/  ISETP.NE.AND P1, PT, R7, 0x2, PT ;  /* 0x000000020700780c */ /* 0x000fda0003f25270 */
[----:B------:R-:W-:Y:S05]  /*b450*/  @P1 BRA `(.L_x_281) ;  /* 0x0000000000041947 */ /* 0x000fea0003800000 */
[----:B------:R-:W-:Y:S01]  /*b460*/  BPT.TRAP 0x1 ;  /* 0x000000040000795c */ /* 0x000fe20000300000 */
.L_x_281:
[----:B------:R-:W-:Y:S05]  /*b470*/  @P0 BRA `(.L_x_282) ;  /* 0x0000000000040947 */ /* 0x000fea0003800000 */
[----:B------:R-:W-:Y:S01]  /*b480*/  BPT.TRAP 0x1 ;  /* 0x000000040000795c */ /* 0x000fe20000300000 */
.L_x_282:
[----:B------:R-:W-:Y:S01]  /*b490*/  R2UR UR27, R13 ;  /* 0x000000000d1b72ca */ /* 0x000fe200000e0000 */
[----:B------:R-:W-:Y:S01]  /*b4a0*/  ULDC UR8, c[0x0][0x490] ;  /* 0x0001240000087ab9 */ /* 0x000fe20000000800 */
[----:B------:R-:W-:Y:S01]  /*b4b0*/  R2UR UR11, R2 ;  /* 0x00000000020b72ca */ /* 0x000fe200000e0000 */
[----:B------:R-:W-:Y:S01]  /*b4c0*/  UISETP.NE.AND UP0, UPT, UR8, 0x1, UPT ;  /* 0x000000010800788c */ /* 0x000fe2000bf05270 */
[----:B------:R-:W-:Y:S01]  /*b4d0*/  IMAD R7, R5, 0x2000, R0 ;  /* 0x0000200005077824 */ /* 0x000fe200078e0200 */
[----:B------:R-:W-:Y:S01]  /*b4e0*/  ULDC UR6, c[0x0][0x49c] ;  /* 0x0001270000067ab9 */ /* 0x000fe20000000800 */
[----:B------:R-:W-:Y:S01]  /*b4f0*/  ULDC UR21, c[0x0][0x4a8] ;  /* 0x00012a0000157ab9 */ /* 0x000fe20000000800 */
[----:B------:R-:W-:Y:S01]  /*b500*/  UISETP.NE.AND UP1, UPT, UR6, 0x1, UPT ;  /* 0x000000010600788c */ /* 0x000fe2000bf25270 */
[----:B------:R-:W-:Y:S01]  /*b510*/  IMAD R7, R7, 0x2, R10 ;  /* 0x0000000207077824 */ /* 0x000fe200078e020a */
[----:B------:R-:W-:Y:S01]  /*b520*/  R2UR UR24, R5 ;  /* 0x00000000051872ca */ /* 0x000fe200000e0000 */
[----:B------:R-:W-:Y:S01]  /*b530*/  ULDC.64 UR34, c[0x0][0x198] ;  /* 0x0000660000227ab9 */ /* 0x000fe20000000a00 */
[----:B------:R-:W-:Y:S01]  /*b540*/  R2UR UR25, R8 ;  /* 0x00000000081972ca */ /* 0x000fe200000e0000 */
[----:B------:R-:W-:Y:S01]  /*b550*/  UIADD3 UR38, UP2, UR34, 0x1f0, URZ ;  /* 0x000001f022267890 */ /* 0x000fe2000ff5e03f */
[----:B------:R-:W-:Y:S01]  /*b560*/  R2UR UR22, R7 ;  /* 0x00000000071672ca */ /* 0x000fe200000e0000 */
[----:B------:R-:W-:Y:S01]  /*b570*/  USHF.L.U32 UR27, UR27, 0x6, URZ ;  /* 0x000000061b1b7899 */ /* 0x000fe2000800063f */
[----:B------:R-:W-:Y:S01]  /*b580*/  IMAD.U32 R7, R162, 0x20, R21 ;  /* 0x00000020a2077824 */ /* 0x000fe200078e0015 */
[----:B------:R-:W-:Y:S01]  /*b590*/  @UP0 ULDC UR4, c[0x0][0x494] ;  /* 0x0001250000040ab9 */ /* 0x000fe20000000800 */
[----:B------:R-:W-:Y:S01]  /*b5a0*/  @UP0 ULDC UR12, c[0x0][0x494] ;  /* 0x00012500000c0ab9 */ /* 0x000fe20000000800 */
[----:B------:R-:W-:Y:S01]  /*b5b0*/  ULOP3.LUT UR11, UR27, 0x20, UR11, 0xf8, !UPT ;  /* 0x000000201b0b7892 */ /* 0x000fe2000f8ef80b */
[----:B------:R-:W-:Y:S01]  /*b5c0*/  IMAD.U32 R7, R14, 0x400, R7 ;  /* 0x000004000e077824 */ /* 0x000fe200078e0007 */
[----:B------:R-:W-:Y:S01]  /*b5d0*/  @UP0 ULDC UR7, c[0x0][0x498] ;  /* 0x0001260000070ab9 */ /* 0x000fe20000000800 */
[----:B------:R-:W-:Y:S01]  /*b5e0*/  @UP0 ULDC UR9, c[0x0][0x498] ;  /* 0x0001260000090ab9 */ /* 0x000fe20000000800 */
[----:B------:R-:W-:Y:S01]  /*b5f0*/  UIMAD.WIDE.U32 UR4, UR11, UR4, URZ ;  /* 0x000000040b0472a5 */ /* 0x000fe2000f8e003f */
[----:B------:R-:W-:Y:S01]  /*b600*/  R2UR UR26, R15 ;  /* 0x000000000f1a72ca */ /* 0x000fe200000e0000 */
[----:B------:R-:W-:Y:S01]  /*b610*/  UIMAD.WIDE.U32 UR12, UR11, UR12, URZ ;  /* 0x0000000c0b0c72a5 */ /* 0x000fe2000f8e003f */
[----:B------:R-:W-:Y:S01]  /*b620*/  R2UR UR40, R7 ;  /* 0x00000000072872ca */ /* 0x000fe200000e0000 */
[----:B------:R-:W-:Y:S01]  /*b630*/  UMOV UR10, UR11 ;  /* 0x0000000b000a7c82 */ /* 0x000fe20008000000 */
[----:B------:R-:W-:Y:S01]  /*b640*/  @UP0 USHF.R.U32.HI UR10, URZ, UR7, UR5 ;  /* 0x000000073f0a0299 */ /* 0x000fe20008011605 */
[----:B------:R-:W-:Y:S01]  /*b650*/  IMAD.MOV.U32 R7, RZ, RZ, 0x3 ;  /* 0x00000003ff077424 */ /* 0x000fe200078e00ff */
[----:B------:R-:W-:Y:S01]  /*b660*/  UMOV UR17, UR11 ;  /* 0x0000000b00117c82 */ /* 0x000fe20008000000 */
[----:B------:R-:W-:Y:S01]  /*b670*/  @UP1 ULDC.64 UR14, c[0x0][0x4a0] ;  /* 0x00012800000e1ab9 */ /* 0x000fe20000000a00 */
[----:B------:R-:W-:Y:S01]  /*b680*/  @UP0 USHF.R.U32.HI UR17, URZ, UR9, UR13 ;  /* 0x000000093f110299 */ /* 0x000fe2000801160d */
[C---:B------:R-:W-:Y:S01]  /*b690*/  ISETP.GT.AND P3, PT, R6.reuse, 0x1, PT ;  /* 0x000000010600780c */ /* 0x040fe20003f64270 */
[----:B------:R-:W-:Y:S01]  /*b6a0*/  UIMAD.WIDE.U32 UR4, UR10, UR14, URZ ;  /* 0x0000000e0a0472a5 */ /* 0x000fe2000f8e003f */
[----:B------:R-:W-:Y:S01]  /*b6b0*/  VIADD R5, R5, 0x1 ;  /* 0x0000000105057836 */ /* 0x000fe20000000000 */
[----:B------:R-:W-:Y:S01]  /*b6c0*/  @UP1 ULDC.64 UR18, c[0x0][0x4a0] ;  /* 0x0001280000121ab9 */ /* 0x000fe20000000a00 */
[----:B------:R-:W-:Y:S01]  /*b6d0*/  UMOV UR9, UR10 ;  /* 0x0000000a00097c82 */ /* 0x000fe20008000000 */
[----:B------:R-:W-:Y:S01]  /*b6e0*/  UIMAD.WIDE.U32 UR12, UR17, UR18, URZ ;  /* 0x00000012110c72a5 */ /* 0x000fe2000f8e003f */
[----:B------:R-:W-:Y:S01]  /*b6f0*/  VIADD R6, R6, 0xffffffff ;  /* 0xffffffff06067836 */ /* 0x000fe20000000000 */
[----:B------:R-:W-:Y:S01]  /*b700*/  UISETP.NE.AND UP0, UPT, UR21, 0x1, UPT ;  /* 0x000000011500788c */ /* 0x000fe2000bf05270 */
[----:B------:R-:W-:Y:S01]  /*b710*/  R2UR UR4, R10 ;  /* 0x000000000a0472ca */ /* 0x000fe200000e0000 */
[----:B------:R-:W-:Y:S01]  /*b720*/  @UP1 USHF.R.U32.HI UR9, URZ, UR15, UR5 ;  /* 0x0000000f3f091299 */ /* 0x000fe20008011605 */
[----:B------:R-:W-:Y:S01]  /*b730*/  ISETP.NE.AND P1, PT, R5, 0x7, PT ;  /* 0x000000070500780c */ /* 0x000fe20003f25270 */
[----:B------:R-:W-:Y:S01]  /*b740*/  UIADD3 UR20, -UR17, URZ, URZ ;  /* 0x0000003f11147290 */ /* 0x000fe2000fffe13f */
[----:B------:R-:W-:Y:S01]  /*b750*/  VIADD R13, R13, 0x1 ;  /* 0x000000010d0d7836 */ /* 0x000fe20000000000 */
[----:B------:R-:W-:Y:S01]  /*b760*/  UMOV UR15, UR17 ;  /* 0x00000011000f7c82 */ /* 0x000fe20008000000 */
[----:B------:R-:W-:Y:S01]  /*b770*/  @UP1 USHF.R.U32.HI UR15, URZ, UR19, UR13 ;  /* 0x000000133f0f1299 */ /* 0x000fe2000801160d */
[----:B------:R-:W-:Y:S01]  /*b780*/  SEL R5, R5, RZ, P1 ;  /* 0x000000ff05057207 */ /* 0x000fe20000800000 */
[----:B------:R-:W-:-:S02]  /*b790*/  UIADD3 UR19, -UR10, URZ, URZ ;  /* 0x0000003f0a137290 */ /* 0x000fc4000fffe13f */
[----:B------:R-:W-:Y:S02]  /*b7a0*/  UIADD3 UR28, UP1, UR34, 0xf0, URZ ;  /* 0x000000f0221c7890 */ /* 0x000fe4000ff3e03f */
[----:B------:R-:W-:Y:S02]  /*b7b0*/  UIMAD UR19, UR8, UR19, UR11 ;  /* 0x00000013081372a4 */ /* 0x000fe4000f8e020b */
[----:B------:R-:W-:Y:S01]  /*b7c0*/  UIMAD UR11, UR8, UR20, UR11 ;  /* 0x00000014080b72a4 */ /* 0x000fe2000f8e020b */
[----:B------:R-:W-:Y:S01]  /*b7d0*/  ULDC UR14, c[0x0][0x4cc] ;  /* 0x00013300000e7ab9 */ /* 0x000fe20000000800 */
[----:B------:R-:W-:Y:S01]  /*b7e0*/  ULDC UR18, c[0x0][0x4ec] ;  /* 0x00013b0000127ab9 */ /* 0x000fe20000000800 */
[----:B------:R-:W-:Y:S01]  /*b7f0*/  @UP0 ULDC UR34, c[0x0][0x4ac] ;  /* 0x00012b0000220ab9 */ /* 0x000fe20000000800 */
[----:B------:R-:W-:Y:S02]  /*b800*/  UIADD3.X UR29, URZ, UR35, URZ, UP1, !UPT ;  /* 0x000000233f1d7290 */ /* 0x000fe40008ffe43f */
[----:B------:R-:W-:Y:S01]  /*b810*/  UIADD3.X UR39, URZ, UR35, URZ, UP2, !UPT ;  /* 0x000000233f277290 */ /* 0x000fe200097fe43f */
[----:B------:R-:W-:Y:S01]  /*b820*/  @UP0 ULDC UR36, c[0x0][0x4ac] ;  /* 0x00012b0000240ab9 */ /* 0x000fe20000000800 */
[----:B------:R-:W-:-:S02]  /*b830*/  UIMAD UR19, UR19, UR14, UR18 ;  /* 0x0000000e131372a4 */ /* 0x000fc4000f8e0212 */
[----:B------:R-:W-:Y:S02]  /*b840*/  UIMAD UR11, UR11, UR14, UR18 ;  /* 0x0000000e0b0b72a4 */ /* 0x000fe4000f8e0212 */
[----:B------:R-:W-:Y:S02]  /*b850*/  UIMAD.WIDE.U32 UR34, UR15, UR34, URZ ;  /* 0x000000220f2272a5 */ /* 0x000fe4000f8e003f */
[----:B------:R-:W-:Y:S02]  /*b860*/  UIADD3 UR20, -UR9, URZ, URZ ;  /* 0x0000003f09147290 */ /* 0x000fe4000fffe13f */
[----:B------:R-:W-:Y:S02]  /*b870*/  UIADD3 UR18, -UR15, URZ, URZ ;  /* 0x0000003f0f127290 */ /* 0x000fe4000fffe13f */
[----:B------:R-:W-:Y:S01]  /*b880*/  UIMAD.WIDE.U32 UR36, UR9, UR36, URZ ;  /* 0x00000024092472a5 */ /* 0x000fe2000f8e003f */
[----:B------:R-:W-:Y:S01]  /*b890*/  R2UR UR34, R7 ;  /* 0x00000000072272ca */ /* 0x000fe200000e0000 */
[----:B------:R-:W-:Y:S01]  /*b8a0*/  @UP0 ULDC UR23, c[0x0][0x4b0] ;  /* 0x00012c0000170ab9 */ /* 0x000fe20000000800 */
[----:B------:R-:W-:Y:S01]  /*b8b0*/  UIADD3 UR16, UR22, 0x1c000, URZ ;  /* 0x0001c00016107890 */ /* 0x000fe2000fffe03f */
[----:B------:R-:W-:Y:S01]  /*b8c0*/  SEL R7, RZ, 0x1, P1 ;  /* 0x00000001ff077807 */ /* 0x000fe20000800000 */
[----:B------:R-:W-:-:S02]  /*b8d0*/  UIADD3 UR8, UR22, 0x1e000, URZ ;  /* 0x0001e00016087890 */ /* 0x000fc4000fffe03f */
[----:B------:R-:W-:Y:S01]  /*b8e0*/  UIMAD UR20, UR6, UR20, UR10 ;  /* 0x00000014061472a4 */ /* 0x000fe2000f8e020a */
[----:B------:R-:W-:Y:S01]  /*b8f0*/  LOP3.LUT R4, R4, R7, RZ, 0x3c, !PT ;  /* 0x0000000704047212 */ /* 0x000fe200078e3cff */
[----:B------:R-:W-:Y:S01]  /*b900*/  UMOV UR22, UR9 ;  /* 0x0000000900167c82 */ /* 0x000fe20008000000 */
[----:B------:R-:W-:Y:S01]  /*b910*/  UIMAD UR17, UR6, UR18, UR17 ;  /* 0x00000012061172a4 */ /* 0x000fe2000f8e0211 */
[----:B------:R-:W-:Y:S01]  /*b920*/  R2UR UR6, R11 ;  /* 0x000000000b0672ca */ /* 0x000fe200000e0000 */
[----:B------:R-:W-:Y:S01]  /*b930*/  ULEA UR24, UR24, UR4, 0xe ;  /* 0x0000000418187291 */ /* 0x000fe2000f8e703f */
[----:B------:R-:W-:Y:S01]  /*b940*/  R2UR UR18, R16 ;  /* 0x00000000101272ca */ /* 0x000fe200000e0000 */
[----:B------:R-:W-:Y:S01]  /*b950*/  @UP0 USHF.R.U32.HI UR22, URZ, UR23, UR37 ;  /* 0x000000173f160299 */ /* 0x000fe20008011625 */
[----:B------:R-:W-:Y:S01]  /*b960*/  @UP0 ULDC UR41, c[0x0][0x4b0] ;  /* 0x00012c0000290ab9 */ /* 0x000fe20000000800 */
[----:B------:R-:W-:Y:S01]  /*b970*/  UMOV UR14, UR15 ;  /* 0x0000000f000e7c82 */ /* 0x000fe20008000000 */
[----:B------:R-:W-:-:S02]  /*b980*/  UIADD3 UR25, UR25, 0x38000, URZ ;  /* 0x0003800019197890 */ /* 0x000fc4000fffe03f */
[----:B------:R-:W-:Y:S02]  /*b990*/  @UP0 USHF.R.U32.HI UR14, URZ, UR41, UR35 ;  /* 0x000000293f0e0299 */ /* 0x000fe40008011623 */
[----:B------:R-:W-:Y:S02]  /*b9a0*/  UIADD3 UR4, UR24, 0x2000, URZ ;  /* 0x0000200018047890 */ /* 0x000fe4000fffe03f */
[----:B------:R-:W-:Y:S02]  /*b9b0*/  UIADD3 UR10, -UR22, URZ, URZ ;  /* 0x0000003f160a7290 */ /* 0x000fe4000fffe13f */
[----:B------:R-:W-:Y:S01]  /*b9c0*/  UIADD3 UR23, -UR14, URZ, URZ ;  /* 0x0000003f0e177290 */ /* 0x000fe2000fffe13f */
[----:B------:R-:W-:Y:S01]  /*b9d0*/  UMOV UR30, 0x0 ;  /* 0x00000000001e7882 */ /* 0x000fe20000000000 */
[----:B------:R-:W-:Y:S01]  /*b9e0*/  UMOV UR31, 0x10000000 ;  /* 0x10000000001f7882 */ /* 0x000fe20000000000 */
[----:B------:R-:W-:Y:S02]  /*b9f0*/  UIMAD UR9, UR21, UR10, UR9 ;  /* 0x0000000a150972a4 */ /* 0x000fe4000f8e0209 */
[----:B------:R-:W-:Y:S01]  /*ba00*/  R2UR UR10, R17 ;  /* 0x00000000110a72ca */ /* 0x000fe200000e0000 */
[----:B------:R-:W-:Y:S01]  /*ba10*/  UMOV UR5, UR25 ;  /* 0x0000001900057c82 */ /* 0x000fe20008000000 */
[----:B------:R-:W-:Y:S01]  /*ba20*/  UMOV UR7, UR27 ;  /* 0x0000001b00077c82 */ /* 0x000fe20008000000 */
[----:B------:R-:W-:Y:S01]  /*ba30*/  UIMAD UR15, UR21, UR23, UR15 ;  /* 0x00000017150f72a4 */ /* 0x000fe2000f8e020f */
[----:B------:R-:W-:Y:S01]  /*ba40*/  UTMALDG.2D [UR24], [UR28], desc[UR30] ;  /* 0x00001e181c0075b4 */ /* 0x000fe20008009000 */
[----:B------:R-:W-:Y:S01]  /*ba50*/  ULDC.64 UR32, c[0x0][0x4d0] ;  /* 0x0001340000207ab9 */ /* 0x000fe20000000a00 */
[----:B------:R-:W-:-:S02]  /*ba60*/  ULDC.64 UR12, c[0x0][0x4f0] ;  /* 0x00013c00000c7ab9 */ /* 0x000fc40000000a00 */
[----:B------:R-:W-:Y:S02]  /*ba70*/  UIMAD UR20, UR20, UR32, UR12 ;  /* 0x00000020141472a4 */ /* 0x000fe4000f8e020c */
[----:B------:R-:W-:Y:S01]  /*ba80*/  UIMAD UR21, UR9, UR33, UR13 ;  /* 0x00000021091572a4 */ /* 0x000fe2000f8e020d */
[----:B------:R0:W-:Y:S01]  /*ba90*/  UTMALDG.2D [UR4], [UR28], desc[UR30] ;  /* 0x00001e041c0075b4 */ /* 0x0001e20008009000 */
[----:B------:R-:W-:Y:S02]  /*baa0*/  UIMAD UR12, UR17, UR32, UR12 ;  /* 0x00000020110c72a4 */ /* 0x000fe4000f8e020c */
[----:B------:R-:W-:Y:S01]  /*bab0*/  UIMAD UR13, UR15, UR33, UR13 ;  /* 0x000000210f0d72a4 */ /* 0x000fe2000f8e020d */
[----:B------:R-:W-:Y:S01]  /*bac0*/  UMOV UR17, UR25 ;  /* 0x0000001900117c82 */ /* 0x000fe20008000000 */
[----:B------:R-:W-:Y:S01]  /*bad0*/  UMOV UR9, UR25 ;  /* 0x0000001900097c82 */ /* 0x000fe20008000000 */
[----:B0-----:R-:W-:-:S09]  /*bae0*/  UPRMT UR4, UR40, 0x5410, UR34 ;  /* 0x0000541028047896 */ /* 0x001fd20008000022 */
[----:B------:R0:W-:Y:S01]  /*baf0*/  UTMALDG.5D.IM2COL.MULTICAST [UR16], [UR38], UR4 ;  /* 0x00000010260073b4 */ /* 0x0001e20008060804 */
[----:B------:R0:W-:Y:S02]  /*bb00*/  UTMALDG.5D.IM2COL.MULTICAST [UR8], [UR38], UR4 ;  /* 0x00000008260073b4 */ /* 0x0001e40008060804 */
[----:B0-----:R-:W-:Y:S05]  /*bb10*/  @P3 BRA `(.L_x_283) ;  /* 0xfffffff800183947 */ /* 0x001fea000383ffff */
.L_x_279:
[----:B------:R-:W-:Y:S05]  /*bb20*/  BSYNC B0 ;  /* 0x0000000000007941 */ /* 0x000fea0003800000 */
.L_x_278:
[----:B------:R-:W-:Y:S01]  /*bb30*/  ISETP.GE.U32.AND P0, PT, R9, 0x7, PT ;  /* 0x000000070900780c */ /* 0x000fe20003f06070 */
[----:B--2--5:R-:W-:-:S12]  /*bb40*/  IMAD.MOV.U32 R0, RZ, RZ, 0x1 ;  /* 0x00000001ff007424 */ /* 0x024fd800078e00ff */
[----:B------:R-:W-:Y:S05]  /*bb50*/  @!P0 BRA `(.L_x_284) ;  /* 0x00000000001c8947 */ /* 0x000fea0003800000 */
[----:B------:R-:W-:-:S04]  /*bb60*/  IMAD.WIDE.U32 R4, R9, 0x24924925, RZ ;  /* 0x2492492509047825 */ /* 0x000fc800078e00ff */
[----:B------:R-:W-:-:S05]  /*bb70*/  IMAD.IADD R4, R9, 0x1, -R5 ;  /* 0x0000000109047824 */ /* 0x000fca00078e0a05 */
[----:B------:R-:W-:-:S04]  /*bb80*/  LEA.HI R4, R4, R5, RZ, 0x1f ;  /* 0x0000000504047211 */ /* 0x000fc800078ff8ff */
[----:B------:R-:W-:-:S04]  /*bb90*/  SHF.R.U32.HI R4, RZ, 0x2, R4 ;  /* 0x00000002ff047819 */ /* 0x000fc80000011604 */
[----:B------:R-:W-:-:S04]  /*bba0*/  LOP3.LUT R4, R4, 0x1, RZ, 0xc0, !PT ;  /* 0x0000000104047812 */ /* 0x000fc800078ec0ff */
[----:B------:R-:W-:-:S04]  /*bbb0*/  ISETP.NE.U32.AND P0, PT, R4, 0x1, PT ;  /* 0x000000010400780c */ /* 0x000fc80003f05070 */
[----:B------:R-:W-:-:S09]  /*bbc0*/  SEL R0, RZ, 0x1, !P0 ;  /* 0x00000001ff007807 */ /* 0x000fd20004000000 */
.L_x_284:
[----:B------:R-:W-:Y:S05]  /*bbd0*/  WARPSYNC.ALL ;  /* 0x0000000000007948 */ /* 0x000fea0003800000 */
[----:B------:R-:W-:-:S13]  /*bbe0*/  ELECT P0, URZ, PT ;  /* 0x00000000003f782f */ /* 0x000fda0003800000 */
[----:B------:R-:W-:Y:S05]  /*bbf0*/  @!P0 EXIT ;  /* 0x000000000000894d */ /* 0x000fea0003800000 */
[----:B------:R-:W-:-:S04]  /*bc00*/  LOP3.LUT R3, R3, 0x2, RZ, 0xfc, !PT ;  /* 0x0000000203037812 */ /* 0x000fc800078efcff */
[----:B------:R-:W-:-:S13]  /*bc10*/  ISETP.NE.AND P0, PT, R3, 0x3, PT ;  /* 0x000000030300780c */ /* 0x000fda0003f05270 */
[----:B------:R-:W-:Y:S05]  /*bc20*/  @!P0 BRA `(.L_x_285) ;  /* 0x0000000000048947 */ /* 0x000fea0003800000 */
[----:B------:R-:W-:Y:S01]  /*bc30*/  BPT.TRAP 0x1 ;  /* 0x000000040000795c */ /* 0x000fe20000300000 */
.L_x_285:
[----:B------:R-:W0:Y:S01]  /*bc40*/  S2R R4, SR_CgaCtaId ;  /* 0x0000000000047919 */ /* 0x000e220000008800 */
[----:B---3--:R-:W-:Y:S01]  /*bc50*/  IMAD.WIDE.U32 R2, R9, 0x24924925, RZ ;  /* 0x2492492509027825 */ /* 0x008fe200078e00ff */
[----:B------:R-:W-:-:S03]  /*bc60*/  SHF.L.U32 R5, R0, 0x1f, RZ ;  /* 0x0000001f00057819 */ /* 0x000fc600000006ff */
[----:B------:R-:W-:-:S05]  /*bc70*/  IMAD.IADD R2, R9, 0x1, -R3 ;  /* 0x0000000109027824 */ /* 0x000fca00078e0a03 */
[----:B------:R-:W-:Y:S02]  /*bc80*/  LEA.HI R2, R2, R3, RZ, 0x1f ;  /* 0x0000000302027211 */ /* 0x000fe400078ff8ff */
[----:B------:R-:W-:Y:S02]  /*bc90*/  MOV R3, 0x400 ;  /* 0x0000040000037802 */ /* 0x000fe40000000f00 */
[----:B------:R-:W-:-:S05]  /*bca0*/  SHF.R.U32.HI R2, RZ, 0x2, R2 ;  /* 0x00000002ff027819 */ /* 0x000fca0000011602 */
[----:B------:R-:W-:Y:S01]  /*bcb0*/  IMAD R2, R2, -0x7, R9 ;  /* 0xfffffff902027824 */ /* 0x000fe200078e0209 */
[----:B0-----:R-:W-:-:S05]  /*bcc0*/  LEA R3, R4, R3, 0x18 ;  /* 0x0000000304037211 */ /* 0x001fca00078ec0ff */
[----:B------:R-:W-:-:S04]  /*bcd0*/  VIADD R3, R3, 0x38038 ;  /* 0x0003803803037836 */ /* 0x000fc80000000000 */
[----:B------:R-:W-:-:S07]  /*bce0*/  IMAD R4, R2, 0x8, R3 ;  /* 0x0000000802047824 */ /* 0x000fce00078e0203 */
.L_x_286:
[----:B0-----:R0:W1:Y:S02]  /*bcf0*/  SYNCS.PHASECHK.TRANS64.TRYWAIT P0, [R4+URZ], R5 ;  /* 0x00000005040075a7 */ /* 0x001064000800017f */
[----:B-1----:R-:W-:Y:S05]  /*bd00*/  @!P0 NANOSLEEP.SYNCS 0x989680 ;  /* 0x009896800000895d */ /* 0x002fea0003900000 */
[----:B------:R-:W1:Y:S02]  /*bd10*/  @!P0 SYNCS.PHASECHK.TRANS64 P0, [R4+URZ], R5 ;  /* 0x00000005040085a7 */ /* 0x000e64000800007f */
[----:B-1----:R-:W-:Y:S05]  /*bd20*/  @!P0 BRA `(.L_x_286) ;  /* 0xfffffffc00f08947 */ /* 0x002fea000383ffff */
[----:B------:R-:W-:-:S05]  /*bd30*/  VIADD R2, R2, 0x1 ;  /* 0x0000000102027836 */ /* 0x000fca0000000000 */
[----:B------:R-:W-:-:S04]  /*bd40*/  ISETP.NE.AND P0, PT, R2, 0x7, PT ;  /* 0x000000070200780c */ /* 0x000fc80003f05270 */
[----:B0-----:R-:W-:Y:S02]  /*bd50*/  SEL R5, RZ, 0x1, P0 ;  /* 0x00000001ff057807 */ /* 0x001fe40000000000 */
[----:B------:R-:W-:Y:S02]  /*bd60*/  SEL R2, R2, RZ, P0 ;  /* 0x000000ff02027207 */ /* 0x000fe40000000000 */
[----:B------:R-:W-:-:S03]  /*bd70*/  LOP3.LUT R7, R0, R5, RZ, 0x3c, !PT ;  /* 0x0000000500077212 */ /* 0x000fc600078e3cff */
[----:B------:R-:W-:Y:S01]  /*bd80*/  IMAD R0, R2, 0x8, R3 ;  /* 0x0000000802007824 */ /* 0x000fe200078e0203 */
[----:B------:R-:W-:-:S07]  /*bd90*/  SHF.L.U32 R5, R7, 0x1f, RZ ;  /* 0x0000001f07057819 */ /* 0x000fce00000006ff */
.L_x_287:
        /* <DEDUP_REMOVED lines=11> */
.L_x_288:
        /* <DEDUP_REMOVED lines=11> */
.L_x_289:
        /* <DEDUP_REMOVED lines=11> */
.L_x_290:
        /* <DEDUP_REMOVED lines=11> */
.L_x_291:
        /* <DEDUP_REMOVED lines=11> */
.L_x_292:
[----:B0-----:R0:W1:Y:S02]  /*c110*/  SYNCS.PHASECHK.TRANS64.TRYWAIT P0, [R2+URZ], R3 ;  /* 0x00000003020075a7 */ /* 0x001064000800017f */
[----:B-1----:R-:W-:Y:S05]  /*c120*/  @!P0 NANOSLEEP.SYNCS 0x989680 ;  /* 0x009896800000895d */ /* 0x002fea0003900000 */
[----:B------:R-:W1:Y:S02]  /*c130*/  @!P0 SYNCS.PHASECHK.TRANS64 P0, [R2+URZ], R3 ;  /* 0x00000003020085a7 */ /* 0x000e64000800007f */
[----:B-1----:R-:W-:Y:S05]  /*c140*/  @P0 EXIT ;  /* 0x000000000000094d */ /* 0x002fea0003800000 */
[----:B------:R-:W-:Y:S05]  /*c150*/  BRA `(.L_x_292) ;  /* 0xfffffffc00ec7947 */ /* 0x000fea000383ffff */
.L_x_293:
[----:B------:R-:W-:-:S00]  /*c160*/  BRA `(.L_x_293) ;  /* 0xfffffffc00fc7947 */ /* 0x000fc0000383ffff */
[----:B------:R-:W-:-:S00]  /*c170*/  NOP ;  /* 0x0000000000007918 */ /* 0x000fc00000000000 */
        /* <DEDUP_REMOVED lines=8> */
.L_x_294:


//--------------------- .nv.shared._ZN7cutlass13device_kernelINS_4conv6kernel13ConvUniversalINS1_16ConvProblemShapeILNS1_8OperatorE2ELi3EEENS1_10collective14CollectiveConvINS1_46MainloopSm90TmaGmmaWarpSpecializedImplicitGemmILS5_2ELi7ELi3EN4cute5tupleIJNSA_1CILi2EEENSC_ILi1EEESE_EEENS1_36KernelImplicitTmaWarpSpecializedSm90ELi1EEENSB_IJNSC_ILi128EEENSB_IJSI_EEENSB_IJNSC_ILi64EEEEEEEEENS_6half_tESN_NSA_8TiledMMAINSA_8MMA_AtomIJNSA_4SM904GMMA26MMA_64x128x16_F32F16F16_SSILNSR_5MajorE1ELST_1ELNSR_7ScaleInE1ELSU_1EEEEEENSA_6LayoutINSB_IJSE_SE_SE_EEENSB_IJNSC_ILi0EEESZ_SZ_EEEEENSB_IJNSA_10UnderscoreES12_S12_EEEEENS7_6detail26Sm90ImplicitGemmTileTraitsINSA_13SM90_TMA_LOADENSA_14ComposedLayoutINSA_7SwizzleILi3ELi4ELi3EEENSA_18smem_ptr_flag_bitsILi16EEENSX_INSB_IJNSB_IJSK_SD_EEENSB_IJNSC_ILi8EEES1E_EEENSB_IJSE_NSC_ILi7EEEEEEEEENSB_IJNSB_IJSE_NSC_ILi4096EEEEEENSB_IJSK_NSC_ILi512EEEEEENSB_IJSZ_NSC_ILi8192EEEEEEEEEEEEEvEENS16_INSA_30SM90_TMA_LOAD_IM2COL_MULTICASTES1R_vEEEENS_8epilogue10collective6detail29Sm90TmaWarpSpecializedAdapterINS1X_15DefaultEpilogueISN_NSB_IJlNSB_IJSE_lllEEESZ_EEES22_NS1W_6thread17LinearCombinationISN_Li1EffLNS23_9ScaleType4KindE0ELNS_15FloatRoundStyleE2ESN_EENS_4gemm15EpilogueDefaultEEEEEvvEEEEvNT_6ParamsE --------------------------
	.section	.nv.shared._ZN7cutlass13device_kernelINS_4conv6kernel13ConvUniversalINS1_16ConvProblemShapeILNS1_8OperatorE2ELi3EEENS1_10collective14CollectiveConvINS1_46MainloopSm90TmaGmmaWarpSpecializedImplicitGemmILS5_2ELi7ELi3EN4cute5tupleIJNSA_1CILi2EEENSC_ILi1EEESE_EEENS1_36KernelImplicitTmaWarpSpecializedSm90ELi1EEENSB_IJNSC_ILi128EEENSB_IJSI_EEENSB_IJNSC_ILi64EEEEEEEEENS_6half_tESN_NSA_8TiledMMAINSA_8MMA_AtomIJNSA_4SM904GMMA26MMA_64x128x16_F32F16F16_SSILNSR_5MajorE1ELST_1ELNSR_7ScaleInE1ELSU_1EEEEEENSA_6LayoutINSB_IJSE_SE_SE_EEENSB_IJNSC_ILi0EEESZ_SZ_EEEEENSB_IJNSA_10UnderscoreES12_S12_EEEEENS7_6detail26Sm90ImplicitGemmTileTraitsINSA_13SM90_TMA_LOADENSA_14ComposedLayoutINSA_7SwizzleILi3ELi4ELi3EEENSA_18smem_ptr_flag_bitsILi16EEENSX_INSB_IJNSB_IJSK_SD_EEENSB_IJNSC_ILi8EEES1E_EEENSB_IJSE_NSC_ILi7EEEEEEEEENSB_IJNSB_IJSE_NSC_ILi4096EEEEEENSB_IJSK_NSC_ILi512EEEEEENSB_IJSZ_NSC_ILi8192EEEEEEEEEEEEEvEENS16_INSA_30SM90_TMA_LOAD_IM2COL_MULTICASTES1R_vEEEENS_8epilogue10collective6detail29Sm90TmaWarpSpecializedAdapterINS1X_15DefaultEpilogueISN_NSB_IJlNSB_IJSE_lllEEESZ_EEES22_NS1W_6thread17LinearCombinationISN_Li1EffLNS23_9ScaleType4KindE0ELNS_15FloatRoundStyleE2ESN_EENS_4gemm15EpilogueDefaultEEEEEvvEEEEvNT_6ParamsE,"aw",@nobits
	.sectionflags	@""
	.align	16
	.zero		1024


//--------------------- .nv.shared.reserved.0     --------------------------
	.section	.nv.shared.reserved.0,"aw",@nobits
	.weak		__nv_reservedSMEM_offset_0_alias
	.size		__nv_reservedSMEM_offset_0_alias, 0, 0
	.other		__nv_reservedSMEM_offset_0_alias,@"STO_CUDA_RESERVED_SHARED STV_DEFAULT"
__nv_reservedSMEM_offset_0_alias:
	.zero		0


//--------------------- .nv.global                --------------------------
	.section	.nv.global,"aw",@nobits
.nv.global:
	.type		_ZN39_INTERNAL_773b77a4_4_k_cu_5d145dd2_39314cute1_E,@object
	.size		_ZN39_INTERNAL_773b77a4_4_k_cu_5d145dd2_39314cute1_E,(_ZN39_INTERNAL_773b77a4_4_k_cu_5d145dd2_39314cuda3std3__45__cpo6cbeginE - _ZN39_INTERNAL_773b77a4_4_k_cu_5d145dd2_39314cute1_E)
_ZN39_INTERNAL_773b77a4_4_k_cu_5d145dd2_39314cute1_E:
	.zero		1
	.type		_ZN39_INTERNAL_773b77a4_4_k_cu_5d145dd2_39314cuda3std3__45__cpo6cbeginE,@object
	.size		_ZN39_INTERNAL_773b77a4_4_k_cu_5d145dd2_39314cuda3std3__45__cpo6cbeginE,(_ZN39_INTERNAL_773b77a4_4_k_cu_5d145dd2_39314cuda3std3__48in_placeE - _ZN39_INTERNAL_773b77a4_4_k_cu_5d145dd2_39314cuda3std3__45__cpo6cbeginE)
_ZN39_INTERNAL_773b77a4_4_k_cu_5d145dd2_39314cuda3std3__45__cpo6cbeginE:
	.zero		1
	.type		_ZN39_INTERNAL_773b77a4_4_k_cu_5d145dd2_39314cuda3std3__48in_placeE,@object
	.size		_ZN39_INTERNAL_773b77a4_4_k_cu_5d145dd2_39314cuda3std3__48in_placeE,(_ZN39_INTERNAL_773b77a4_4_k_cu_5d145dd2_39314cuda3std6ranges3__45__cpo9iter_moveE - _ZN39_INTERNAL_773b77a4_4_k_cu_5d145dd2_39314cuda3std3__48in_placeE)
_ZN39_INTERNAL_773b77a4_4_k_cu_5d145dd2_39314cuda3std3__48in_placeE:
	.zero		1
	.type		_ZN39_INTERNAL_773b77a4_4_k_cu_5d145dd2_39314cuda3std6ranges3__45__cpo9iter_moveE,@object
	.size		_ZN39_INTERNAL_773b77a4_4_k_cu_5d145dd2_39314cuda3std6ranges3__45__cpo9iter_moveE,(_ZN39_INTERNAL_773b77a4_4_k_cu_5d145dd2_39314cuda3std3__45__cpo5beginE - _ZN39_INTERNAL_773b77a4_4_k_cu_5d145dd2_39314cuda3std6ranges3__45__cpo9iter_moveE)
_ZN39_INTERNAL_773b77a4_4_k_cu_5d145dd2_39314cuda3std6ranges3__45__cpo9iter_moveE:
	.zero		1
	.type		_ZN39_INTERNAL_773b77a4_4_k_cu_5d145dd2_39314cuda3std3__45__cpo5beginE,@object
	.size		_ZN39_INTERNAL_773b77a4_4_k_cu_5d145dd2_39314cuda3std3__45__cpo5beginE,(_ZN39_INTERNAL_773b77a4_4_k_cu_5d145dd2_39314cuda3std3__441_GLOBAL__N__773b77a4_4_k_cu_5d145dd2_39316ignoreE - _ZN39_INTERNAL_773b77a4_4_k_cu_5d145dd2_39314cuda3std3__45__cpo5beginE)
_ZN39_INTERNAL_773b77a4_4_k_cu_5d145dd2_39314cuda3std3__45__cpo5beginE:
	.zero		1
	.type		_ZN39_INTERNAL_773b77a4_4_k_cu_5d145dd2_39314cuda3std3__441_GLOBAL__N__773b77a4_4_k_cu_5d145dd2_39316ignoreE,@object
	.size		_ZN39_INTERNAL_773b77a4_4_k_cu_5d145dd2_39314cuda3std3__441_GLOBAL__N__773b77a4_4_k_cu_5d145dd2_39316ignoreE,(_ZN39_INTERNAL_773b77a4_4_k_cu_5d145dd2_39314cute7productE - _ZN39_INTERNAL_773b77a4_4_k_cu_5d145dd2_39314cuda3std3__441_GLOBAL__N__773b77a4_4_k_cu_5d145dd2_39316ignoreE)
_ZN39_INTERNAL_773b77a4_4_k_cu_5d145dd2_39314cuda3std3__441_GLOBAL__N__773b77a4_4_k_cu_5d145dd2_39316ignoreE:
	.zero		1
	.type		_ZN39_INTERNAL_773b77a4_4_k_cu_5d145dd2_39314cute7productE,@object
	.size		_ZN39_INTERNAL_773b77a4_4_k_cu_5d145dd2_39314cute7productE,(_ZN39_INTERNAL_773b77a4_4_k_cu_5d145dd2_39314cuda3std3__45__cpo3endE - _ZN39_INTERNAL_773b77a4_4_k_cu_5d145dd2_39314cute7productE)
_ZN39_INTERNAL_773b77a4_4_k_cu_5d145dd2_39314cute7productE:
	.zero		1
	.type		_ZN39_INTERNAL_773b77a4_4_k_cu_5d145dd2_39314cuda3std3__45__cpo3endE,@object
	.size		_ZN39_INTERNAL_773b77a4_4_k_cu_5d145dd2_39314cuda3std3__45__cpo3endE,(_ZN39_INTERNAL_773b77a4_4_k_cu_5d145dd2_39314cuda3std3__419piecewise_constructE - _ZN39_INTERNAL_773b77a4_4_k_cu_5d145dd2_39314cuda3std3__45__cpo3endE)
_ZN39_INTERNAL_773b77a4_4_k_cu_5d145dd2_39314cuda3std3__45__cpo3endE:
	.zero		1
	.type		_ZN39_INTERNAL_773b77a4_4_k_cu_5d145dd2_39314cuda3std3__419piecewise_constructE,@object
	.size		_ZN39_INTERNAL_773b77a4_4_k_cu_5d145dd2_39314cuda3std3__419piecewise_constructE,(_ZN39_INTERNAL_773b77a4_4_k_cu_5d145dd2_39314cuda3std3__45__cpo4cendE - _ZN39_INTERNAL_773b77a4_4_k_cu_5d145dd2_39314cuda3std3__419piecewise_constructE)
_ZN39_INTERNAL_773b77a4_4_k_cu_5d145dd2_39314cuda3std3__419piecewise_constructE:
	.zero		1
	.type		_ZN39_INTERNAL_773b77a4_4_k_cu_5d145dd2_39314cuda3std3__45__cpo4cendE,@object
	.size		_ZN39_INTERNAL_773b77a4_4_k_cu_5d145dd2_39314cuda3std3__45__cpo4cendE,(_ZN39_INTERNAL_773b77a4_4_k_cu_5d145dd2_39314cuda3std6ranges3__45__cpo4swapE - _ZN39_INTERNAL_773b77a4_4_k_cu_5d145dd2_39314cuda3std3__45__cpo4cendE)
_ZN39_INTERNAL_773b77a4_4_k_cu_5d145dd2_39314cuda3std3__45__cpo4cendE:
	.zero		1
	.type		_ZN39_INTERNAL_773b77a4_4_k_cu_5d145dd2_39314cuda3std6ranges3__45__cpo4swapE,@object
	.size		_ZN39_INTERNAL_773b77a4_4_k_cu_5d145dd2_39314cuda3std6ranges3__45__cpo4swapE,(.L_7 - _ZN39_INTERNAL_773b77a4_4_k_cu_5d145dd2_39314cuda3std6ranges3__45__cpo4swapE)
_ZN39_INTERNAL_773b77a4_4_k_cu_5d145dd2_39314cuda3std6ranges3__45__cpo4swapE:
	.zero		1
.L_7:


//--------------------- .nv.constant0._ZN7cutlass13device_kernelINS_4conv6kernel13ConvUniversalINS1_16ConvProblemShapeILNS1_8OperatorE2ELi3EEENS1_10collective14CollectiveConvINS1_46MainloopSm90TmaGmmaWarpSpecializedImplicitGemmILS5_2ELi7ELi3EN4cute5tupleIJNSA_1CILi2EEENSC_ILi1EEESE_EEENS1_36KernelImplicitTmaWarpSpecializedSm90ELi1EEENSB_IJNSC_ILi128EEENSB_IJSI_EEENSB_IJNSC_ILi64EEEEEEEEENS_6half_tESN_NSA_8TiledMMAINSA_8MMA_AtomIJNSA_4SM904GMMA26MMA_64x128x16_F32F16F16_SSILNSR_5MajorE1ELST_1ELNSR_7ScaleInE1ELSU_1EEEEEENSA_6LayoutINSB_IJSE_SE_SE_EEENSB_IJNSC_ILi0EEESZ_SZ_EEEEENSB_IJNSA_10UnderscoreES12_S12_EEEEENS7_6detail26Sm90ImplicitGemmTileTraitsINSA_13SM90_TMA_LOADENSA_14ComposedLayoutINSA_7SwizzleILi3ELi4ELi3EEENSA_18smem_ptr_flag_bitsILi16EEENSX_INSB_IJNSB_IJSK_SD_EEENSB_IJNSC_ILi8EEES1E_EEENSB_IJSE_NSC_ILi7EEEEEEEEENSB_IJNSB_IJSE_NSC_ILi4096EEEEEENSB_IJSK_NSC_ILi512EEEEEENSB_IJSZ_NSC_ILi8192EEEEEEEEEEEEEvEENS16_INSA_30SM90_TMA_LOAD_IM2COL_MULTICASTES1R_vEEEENS_8epilogue10collective6detail29Sm90TmaWarpSpecializedAdapterINS1X_15DefaultEpilogueISN_NSB_IJlNSB_IJSE_lllEEESZ_EEES22_NS1W_6thread17LinearCombinationISN_Li1EffLNS23_9ScaleType4KindE0ELNS_15FloatRoundStyleE2ESN_EENS_4gemm15EpilogueDefaultEEEEEvvEEEEvNT_6ParamsE --------------------------
	.section	.nv.constant0._ZN7cutlass13device_kernelINS_4conv6kernel13ConvUniversalINS1_16ConvProblemShapeILNS1_8OperatorE2ELi3EEENS1_10collective14CollectiveConvINS1_46MainloopSm90TmaGmmaWarpSpecializedImplicitGemmILS5_2ELi7ELi3EN4cute5tupleIJNSA_1CILi2EEENSC_ILi1EEESE_EEENS1_36KernelImplicitTmaWarpSpecializedSm90ELi1EEENSB_IJNSC_ILi128EEENSB_IJSI_EEENSB_IJNSC_ILi64EEEEEEEEENS_6half_tESN_NSA_8TiledMMAINSA_8MMA_AtomIJNSA_4SM904GMMA26MMA_64x128x16_F32F16F16_SSILNSR_5MajorE1ELST_1ELNSR_7ScaleInE1ELSU_1EEEEEENSA_6LayoutINSB_IJSE_SE_SE_EEENSB_IJNSC_ILi0EEESZ_SZ_EEEEENSB_IJNSA_10UnderscoreES12_S12_EEEEENS7_6detail26Sm90ImplicitGemmTileTraitsINSA_13SM90_TMA_LOADENSA_14ComposedLayoutINSA_7SwizzleILi3ELi4ELi3EEENSA_18smem_ptr_flag_bitsILi16EEENSX_INSB_IJNSB_IJSK_SD_EEENSB_IJNSC_ILi8EEES1E_EEENSB_IJSE_NSC_ILi7EEEEEEEEENSB_IJNSB_IJSE_NSC_ILi4096EEEEEENSB_IJSK_NSC_ILi512EEEEEENSB_IJSZ_NSC_ILi8192EEEEEEEEEEEEEvEENS16_INSA_30SM90_TMA_LOAD_IM2COL_MULTICASTES1R_vEEEENS_8epilogue10collective6detail29Sm90TmaWarpSpecializedAdapterINS1X_15DefaultEpilogueISN_NSB_IJlNSB_IJSE_lllEEESZ_EEES22_NS1W_6thread17LinearCombinationISN_Li1EffLNS23_9ScaleType4KindE0ELNS_15FloatRoundStyleE2ESN_EENS_4gemm15EpilogueDefaultEEEEEvvEEEEvNT_6ParamsE,"a",@progbits
	.sectionflags	@""
	.align	4
.nv.constant0._ZN7cutlass13device_kernelINS_4conv6kernel13ConvUniversalINS1_16ConvProblemShapeILNS1_8OperatorE2ELi3EEENS1_10collective14CollectiveConvINS1_46MainloopSm90TmaGmmaWarpSpecializedImplicitGemmILS5_2ELi7ELi3EN4cute5tupleIJNSA_1CILi2EEENSC_ILi1EEESE_EEENS1_36KernelImplicitTmaWarpSpecializedSm90ELi1EEENSB_IJNSC_ILi128EEENSB_IJSI_EEENSB_IJNSC_ILi64EEEEEEEEENS_6half_tESN_NSA_8TiledMMAINSA_8MMA_AtomIJNSA_4SM904GMMA26MMA_64x128x16_F32F16F16_SSILNSR_5MajorE1ELST_1ELNSR_7ScaleInE1ELSU_1EEEEEENSA_6LayoutINSB_IJSE_SE_SE_EEENSB_IJNSC_ILi0EEESZ_SZ_EEEEENSB_IJNSA_10UnderscoreES12_S12_EEEEENS7_6detail26Sm90ImplicitGemmTileTraitsINSA_13SM90_TMA_LOADENSA_14ComposedLayoutINSA_7SwizzleILi3ELi4ELi3EEENSA_18smem_ptr_flag_bitsILi16EEENSX_INSB_IJNSB_IJSK_SD_EEENSB_IJNSC_ILi8EEES1E_EEENSB_IJSE_NSC_ILi7EEEEEEEEENSB_IJNSB_IJSE_NSC_ILi4096EEEEEENSB_IJSK_NSC_ILi512EEEEEENSB_IJSZ_NSC_ILi8192EEEEEEEEEEEEEvEENS16_INSA_30SM90_TMA_LOAD_IM2COL_MULTICASTES1R_vEEEENS_8epilogue10collective6detail29Sm90TmaWarpSpecializedAdapterINS1X_15DefaultEpilogueISN_NSB_IJlNSB_IJSE_lllEEESZ_EEES22_NS1W_6thread17LinearCombinationISN_Li1EffLNS23_9ScaleType4KindE0ELNS_15FloatRoundStyleE2ESN_EENS_4gemm15EpilogueDefaultEEEEEvvEEEEvNT_6ParamsE:
	.zero		1664


//--------------------- SYMBOLS --------------------------

	.type		.nv.reservedSmem.offset0,@object
	.size		.nv.reservedSmem.offset0,0x4
